	.target	sm_90a

	.elftype	@"ET_EXEC"


//--------------------- .note.nv.tkinfo           --------------------------
	.section	.note.nv.tkinfo,"",@"SHT_NOTE"
	.sectionflags	@"SHF_NOTE_NV_TKINFO"
	.tkinfo
        /*0018*/ 	.word	0x00000002
        /*0030*/ 	.string	""
        /*0030*/ 	.string	"ptxas"
        /*0030*/ 	.string	"Cuda compilation tools, release 13.0, V13.0.88"
        /*0030*/ 	.string	"Build cuda_13.0.r13.0/compiler.36424714_0"
        /*0030*/ 	.string	"-arch sm_90a -m 64 "



//--------------------- .note.nv.cuinfo           --------------------------
	.section	.note.nv.cuinfo,"",@"SHT_NOTE"
	.sectionflags	@"SHF_NOTE_NV_CUINFO"
        /*0018*/ 	.short	0x0002
        /*001a*/ 	.short	0x005a
        /*001c*/ 	.short	0x0082
	.zero		2


//--------------------- .nv.info                  --------------------------
	.section	.nv.info,"",@"SHT_CUDA_INFO"
	.align	4


	//----- nvinfo : EIATTR_REGCOUNT
	.align		4
        /*0000*/ 	.byte	0x04, 0x2f
        /*0002*/ 	.short	(.L_16 - .L_15)
	.align		4
.L_15:
        /*0004*/ 	.word	index@(_ZN7cutlass13device_kernelINS_4fmha6kernel28FmhaKernelTmaWarpSpecializedINS1_10collective30FmhaMainloopTmaWarpSpecializedINS_6half_tEffN4cute5tupleIJNS7_1CILi128EEENS9_ILi64EEENS9_ILi192EEEEEENS8_IJiNS9_ILi1EEENS8_IJiiEEEEEESG_SG_NS4_13DefaultFusionEJEEENS4_15FmhaFwdEpilogueIS6_fNS8_IJSB_SC_SB_EEEEENS2_23IndividualTileSchedulerEJEEEEEvNT_6ParamsE)
        /*0008*/ 	.word	0x000000a8


	//----- nvinfo : EIATTR_FRAME_SIZE
	.align		4
.L_16:
        /*000c*/ 	.byte	0x04, 0x11
        /*000e*/ 	.short	(.L_18 - .L_17)
	.align		4
.L_17:
        /*0010*/ 	.word	index@($__internal_0_$__cuda_sm20_rcp_rn_f32_slowpath)
        /*0014*/ 	.word	0x00000000


	//----- nvinfo : EIATTR_FRAME_SIZE
	.align		4
.L_18:
        /*0018*/ 	.byte	0x04, 0x11
        /*001a*/ 	.short	(.L_20 - .L_19)
	.align		4
.L_19:
        /*001c*/ 	.word	index@(_ZN7cutlass13device_kernelINS_4fmha6kernel28FmhaKernelTmaWarpSpecializedINS1_10collective30FmhaMainloopTmaWarpSpecializedINS_6half_tEffN4cute5tupleIJNS7_1CILi128EEENS9_ILi64EEENS9_ILi192EEEEEENS8_IJiNS9_ILi1EEENS8_IJiiEEEEEESG_SG_NS4_13DefaultFusionEJEEENS4_15FmhaFwdEpilogueIS6_fNS8_IJSB_SC_SB_EEEEENS2_23IndividualTileSchedulerEJEEEEEvNT_6ParamsE)
        /*0020*/ 	.word	0x00000000


	//----- nvinfo : EIATTR_MIN_STACK_SIZE
	.align		4
.L_20:
        /*0024*/ 	.byte	0x04, 0x12
        /*0026*/ 	.short	(.L_22 - .L_21)
	.align		4
.L_21:
        /*0028*/ 	.word	index@(_ZN7cutlass13device_kernelINS_4fmha6kernel28FmhaKernelTmaWarpSpecializedINS1_10collective30FmhaMainloopTmaWarpSpecializedINS_6half_tEffN4cute5tupleIJNS7_1CILi128EEENS9_ILi64EEENS9_ILi192EEEEEENS8_IJiNS9_ILi1EEENS8_IJiiEEEEEESG_SG_NS4_13DefaultFusionEJEEENS4_15FmhaFwdEpilogueIS6_fNS8_IJSB_SC_SB_EEEEENS2_23IndividualTileSchedulerEJEEEEEvNT_6ParamsE)
        /*002c*/ 	.word	0x00000000
.L_22:


//--------------------- .nv.compat                --------------------------
	.section	.nv.compat,"",@"SHT_CUDA_COMPAT_INFO"
	.align	4
        /*0000*/ 	.byte	0x02, 0x09, 0x01, 0x00, 0x02, 0x02, 0x04, 0x00, 0x02, 0x05, 0x05, 0x00, 0x03, 0x07, 0x01, 0x01
        /*0010*/ 	.byte	0x02, 0x03, 0x01, 0x00, 0x02, 0x06, 0x01, 0x00, 0x04, 0x0b, 0x08, 0x00, 0x00, 0x00, 0x00, 0x00
        /*0020*/ 	.byte	0x00, 0x00, 0x00, 0x00


//--------------------- .nv.info._ZN7cutlass13device_kernelINS_4fmha6kernel28FmhaKernelTmaWarpSpecializedINS1_10collective30FmhaMainloopTmaWarpSpecializedINS_6half_tEffN4cute5tupleIJNS7_1CILi128EEENS9_ILi64EEENS9_ILi192EEEEEENS8_IJiNS9_ILi1EEENS8_IJiiEEEEEESG_SG_NS4_13DefaultFusionEJEEENS4_15FmhaFwdEpilogueIS6_fNS8_IJSB_SC_SB_EEEEENS2_23IndividualTileSchedulerEJEEEEEvNT_6ParamsE --------------------------
	.section	.nv.info._ZN7cutlass13device_kernelINS_4fmha6kernel28FmhaKernelTmaWarpSpecializedINS1_10collective30FmhaMainloopTmaWarpSpecializedINS_6half_tEffN4cute5tupleIJNS7_1CILi128EEENS9_ILi64EEENS9_ILi192EEEEEENS8_IJiNS9_ILi1EEENS8_IJiiEEEEEESG_SG_NS4_13DefaultFusionEJEEENS4_15FmhaFwdEpilogueIS6_fNS8_IJSB_SC_SB_EEEEENS2_23IndividualTileSchedulerEJEEEEEvNT_6ParamsE,"",@"SHT_CUDA_INFO"
	.sectionflags	@""
	.align	4


	//----- nvinfo : EIATTR_CUDA_API_VERSION
	.align		4
        /*0000*/ 	.byte	0x04, 0x37
        /*0002*/ 	.short	(.L_24 - .L_23)
.L_23:
        /*0004*/ 	.word	0x00000082


	//----- nvinfo : EIATTR_KPARAM_INFO
	.align		4
.L_24:
        /*0008*/ 	.byte	0x04, 0x17
        /*000a*/ 	.short	(.L_26 - .L_25)
.L_25:
        /*000c*/ 	.word	0x00000000
        /*0010*/ 	.short	0x0000
        /*0012*/ 	.short	0x0070
        /*0014*/ 	.byte	0x00, 0xf0, 0x01, 0x20


	//----- nvinfo : EIATTR_SPARSE_MMA_MASK
	.align		4
.L_26:
        /*0018*/ 	.byte	0x03, 0x50
        /*001a*/ 	.short	0x0000


	//----- nvinfo : EIATTR_MAXREG_COUNT
	.align		4
        /*001c*/ 	.byte	0x03, 0x1b
        /*001e*/ 	.short	0x00a8


	//----- nvinfo : EIATTR_NUM_BARRIERS
	.align		4
        /*0020*/ 	.byte	0x02, 0x4c
        /*0022*/ 	.byte	0x02
	.zero		1


	//----- nvinfo : EIATTR_EXTERNS
	.align		4
        /*0024*/ 	.byte	0x04, 0x0f
        /*0026*/ 	.short	(.L_28 - .L_27)


	//   ....[0]....
	.align		4
.L_27:
        /*0028*/ 	.word	index@(__assertfail)


	//----- nvinfo : EIATTR_MERCURY_ISA_VERSION
	.align		4
.L_28:
        /*002c*/ 	.byte	0x03, 0x5f
        /*002e*/ 	.short	0x0101


	//----- nvinfo : EIATTR_INT_WARP_WIDE_INSTR_OFFSETS
	.align		4
        /*0030*/ 	.byte	0x04, 0x31
        /*0032*/ 	.short	(.L_30 - .L_29)


	//   ....[0]....
.L_29:
        /*0034*/ 	.word	0x000006f0


	//   ....[1]....
        /*0038*/ 	.word	0x00000700


	//   ....[2]....
        /*003c*/ 	.word	0x00000710


	//   ....[3]....
        /*0040*/ 	.word	0x00000720


	//   ....[4]....
        /*0044*/ 	.word	0x00000790


	//----- nvinfo : EIATTR_COOP_GROUP_MASK_REGIDS
	.align		4
.L_30:
        /*0048*/ 	.byte	0x04, 0x29
        /*004a*/ 	.short	(.L_32 - .L_31)


	//   ....[0]....
.L_31:
        /*004c*/ 	.word	0xffffffff


	//   ....[1]....
        /*0050*/ 	.word	0xffffffff


	//   ....[2]....
        /*0054*/ 	.word	0xffffffff


	//   ....[3]....
        /*0058*/ 	.word	0xffffffff


	//   ....[4]....
        /*005c*/ 	.word	0xffffffff


	//   ....[5]....
        /*0060*/ 	.word	0xffffffff


	//   ....[6]....
        /*0064*/ 	.word	0xffffffff


	//   ....[7]....
        /*0068*/ 	.word	0xffffffff


	//   ....[8]....
        /*006c*/ 	.word	0xffffffff


	//   ....[9]....
        /*0070*/ 	.word	0xffffffff


	//   ....[10]....
        /*0074*/ 	.word	0xffffffff


	//   ....[11]....
        /*0078*/ 	.word	0xffffffff


	//   ....[12]....
        /*007c*/ 	.word	0xffffffff


	//   ....[13]....
        /*0080*/ 	.word	0xffffffff


	//   ....[14]....
        /*0084*/ 	.word	0xffffffff


	//   ....[15]....
        /*0088*/ 	.word	0xffffffff


	//   ....[16]....
        /*008c*/ 	.word	0xffffffff


	//   ....[17]....
        /*0090*/ 	.word	0xffffffff


	//----- nvinfo : EIATTR_COOP_GROUP_INSTR_OFFSETS
	.align		4
.L_32:
        /*0094*/ 	.byte	0x04, 0x28
        /*0096*/ 	.short	(.L_34 - .L_33)


	//   ....[0]....
.L_33:
        /*0098*/ 	.word	0x00000050


	//   ....[1]....
        /*009c*/ 	.word	0x00000080


	//   ....[2]....
        /*00a0*/ 	.word	0x000001b0


	//   ....[3]....
        /*00a4*/ 	.word	0x00000370


	//   ....[4]....
        /*00a8*/ 	.word	0x00000530


	//   ....[5]....
        /*00ac*/ 	.word	0x00000690


	//   ....[6]....
        /*00b0*/ 	.word	0x000015c0


	//   ....[7]....
        /*00b4*/ 	.word	0x00001650


	//   ....[8]....
        /*00b8*/ 	.word	0x000016a0


	//   ....[9]....
        /*00bc*/ 	.word	0x00001770


	//   ....[10]....
        /*00c0*/ 	.word	0x00002ef0


	//   ....[11]....
        /*00c4*/ 	.word	0x00002f20


	//   ....[12]....
        /*00c8*/ 	.word	0x00003220


	//   ....[13]....
        /*00cc*/ 	.word	0x00003340


	//   ....[14]....
        /*00d0*/ 	.word	0x00004840


	//   ....[15]....
        /*00d4*/ 	.word	0x00004870


	//   ....[16]....
        /*00d8*/ 	.word	0x000048c0


	//   ....[17]....
        /*00dc*/ 	.word	0x000048d0


	//----- nvinfo : EIATTR_REG_RECONFIG
	.align		4
.L_34:
        /*00e0*/ 	.byte	0x01, 0x54
	.zero		2


	//----- nvinfo : EIATTR_SYSCALL_OFFSETS
	.align		4
        /*00e4*/ 	.byte	0x04, 0x46
        /*00e6*/ 	.short	(.L_36 - .L_35)


	//   ....[0]....
.L_35:
        /*00e8*/ 	.word	0x000056b0


	//   ....[1]....
        /*00ec*/ 	.word	0x00005810


	//----- nvinfo : EIATTR_MBARRIER_INSTR_OFFSETS
	.align		4
.L_36:
        /*00f0*/ 	.byte	0x04, 0x39
        /*00f2*/ 	.short	(.L_38 - .L_37)


	//   ....[0]....
.L_37:
        /*00f4*/ 	.word	0x00000320
        /*00f8*/ 	.word	0x000000ff
        /*00fc*/ 	.word	0x0002a050
        /*0100*/ 	.short	0x0100
        /*0102*/ 	.byte	0x0b
	.zero		1


	//   ....[1]....
        /*0104*/ 	.word	0x00000330
        /*0108*/ 	.word	0x000000ff
        /*010c*/ 	.word	0x0002a060
        /*0110*/ 	.short	0x0100
        /*0112*/ 	.byte	0x0b
	.zero		1


	//   ....[2]....
        /*0114*/ 	.word	0x00000340
        /*0118*/ 	.word	0x000000ff
        /*011c*/ 	.word	0x0002a058
        /*0120*/ 	.short	0x0100
        /*0122*/ 	.byte	0x0b
	.zero		1


	//   ....[3]....
        /*0124*/ 	.word	0x00000350
        /*0128*/ 	.word	0x000000ff
        /*012c*/ 	.word	0x0002a068
        /*0130*/ 	.short	0x0100
        /*0132*/ 	.byte	0x0b
	.zero		1


	//   ....[4]....
        /*0134*/ 	.word	0x00000480
        /*0138*/ 	.word	0x000000ff
        /*013c*/ 	.word	0x0002a000
        /*0140*/ 	.short	0x0100
        /*0142*/ 	.byte	0x0b
	.zero		1


	//   ....[5]....
        /*0144*/ 	.word	0x00000490
        /*0148*/ 	.word	0x000000ff
        /*014c*/ 	.word	0x0002a028
        /*0150*/ 	.short	0x0100
        /*0152*/ 	.byte	0x0b
	.zero		1


	//   ....[6]....
        /*0154*/ 	.word	0x000004a0
        /*0158*/ 	.word	0x000000ff
        /*015c*/ 	.word	0x0002a008
        /*0160*/ 	.short	0x0100
        /*0162*/ 	.byte	0x0b
	.zero		1


	//   ....[7]....
        /*0164*/ 	.word	0x000004b0
        /*0168*/ 	.word	0x000000ff
        /*016c*/ 	.word	0x0002a030
        /*0170*/ 	.short	0x0100
        /*0172*/ 	.byte	0x0b
	.zero		1


	//   ....[8]....
        /*0174*/ 	.word	0x000004c0
        /*0178*/ 	.word	0x000000ff
        /*017c*/ 	.word	0x0002a010
        /*0180*/ 	.short	0x0100
        /*0182*/ 	.byte	0x0b
	.zero		1


	//   ....[9]....
        /*0184*/ 	.word	0x000004d0
        /*0188*/ 	.word	0x000000ff
        /*018c*/ 	.word	0x0002a038
        /*0190*/ 	.short	0x0100
        /*0192*/ 	.byte	0x0b
	.zero		1


	//   ....[10]....
        /*0194*/ 	.word	0x000004e0
        /*0198*/ 	.word	0x000000ff
        /*019c*/ 	.word	0x0002a018
        /*01a0*/ 	.short	0x0100
        /*01a2*/ 	.byte	0x0b
	.zero		1


	//   ....[11]....
        /*01a4*/ 	.word	0x000004f0
        /*01a8*/ 	.word	0x000000ff
        /*01ac*/ 	.word	0x0002a040
        /*01b0*/ 	.short	0x0100
        /*01b2*/ 	.byte	0x0b
	.zero		1


	//   ....[12]....
        /*01b4*/ 	.word	0x00000500
        /*01b8*/ 	.word	0x000000ff
        /*01bc*/ 	.word	0x0002a020
        /*01c0*/ 	.short	0x0100
        /*01c2*/ 	.byte	0x0b
	.zero		1


	//   ....[13]....
        /*01c4*/ 	.word	0x00000510
        /*01c8*/ 	.word	0x000000ff
        /*01cc*/ 	.word	0x0002a048
        /*01d0*/ 	.short	0x0100
        /*01d2*/ 	.byte	0x0b
	.zero		1


	//   ....[14]....
        /*01d4*/ 	.word	0x00000640
        /*01d8*/ 	.word	0x000000ff
        /*01dc*/ 	.word	0x0002a070
        /*01e0*/ 	.short	0x0100
        /*01e2*/ 	.byte	0x0b
	.zero		1


	//   ....[15]....
        /*01e4*/ 	.word	0x00000650
        /*01e8*/ 	.word	0x000000ff
        /*01ec*/ 	.word	0x0002a080
        /*01f0*/ 	.short	0x0100
        /*01f2*/ 	.byte	0x0b
	.zero		1


	//   ....[16]....
        /*01f4*/ 	.word	0x00000660
        /*01f8*/ 	.word	0x000000ff
        /*01fc*/ 	.word	0x0002a078
        /*0200*/ 	.short	0x0100
        /*0202*/ 	.byte	0x0b
	.zero		1


	//   ....[17]....
        /*0204*/ 	.word	0x00000670
        /*0208*/ 	.word	0x000000ff
        /*020c*/ 	.word	0x0002a088
        /*0210*/ 	.short	0x0100
        /*0212*/ 	.byte	0x0b
	.zero		1


	//   ....[18]....
        /*0214*/ 	.word	0x000007b0
        /*0218*/ 	.word	0x000000ff
        /*021c*/ 	.word	0x0002a090
        /*0220*/ 	.short	0x0100
        /*0222*/ 	.byte	0x08
	.zero		1


	//   ....[19]....
        /*0224*/ 	.word	0x000007c0
        /*0228*/ 	.word	0x000000ff
        /*022c*/ 	.word	0x0002a098
        /*0230*/ 	.short	0x0100
        /*0232*/ 	.byte	0x08
	.zero		1


	//   ....[20]....
        /*0234*/ 	.word	0x000007d0
        /*0238*/ 	.word	0x000000ff
        /*023c*/ 	.word	0x0002a0a0
        /*0240*/ 	.short	0x0100
        /*0242*/ 	.byte	0x08
	.zero		1


	//   ....[21]....
        /*0244*/ 	.word	0x000007e0
        /*0248*/ 	.word	0x000000ff
        /*024c*/ 	.word	0x0002a0a8
        /*0250*/ 	.short	0x0100
        /*0252*/ 	.byte	0x08
	.zero		1


	//   ....[22]....
        /*0254*/ 	.word	0x000008e0
        /*0258*/ 	.word	0x000000ff
        /*025c*/ 	.word	0x0002a0c0
        /*0260*/ 	.short	0x0100
        /*0262*/ 	.byte	0x0b
	.zero		1


	//   ....[23]....
        /*0264*/ 	.word	0x000008f0
        /*0268*/ 	.word	0x000000ff
        /*026c*/ 	.word	0x0002a0e0
        /*0270*/ 	.short	0x0100
        /*0272*/ 	.byte	0x0b
	.zero		1


	//   ....[24]....
        /*0274*/ 	.word	0x00000900
        /*0278*/ 	.word	0x000000ff
        /*027c*/ 	.word	0x0002a0c8
        /*0280*/ 	.short	0x0100
        /*0282*/ 	.byte	0x0b
	.zero		1


	//   ....[25]....
        /*0284*/ 	.word	0x00000910
        /*0288*/ 	.word	0x000000ff
        /*028c*/ 	.word	0x0002a0e8
        /*0290*/ 	.short	0x0100
        /*0292*/ 	.byte	0x0b
	.zero		1


	//   ....[26]....
        /*0294*/ 	.word	0x00000920
        /*0298*/ 	.word	0x000000ff
        /*029c*/ 	.word	0x0002a0d0
        /*02a0*/ 	.short	0x0100
        /*02a2*/ 	.byte	0x0b
	.zero		1


	//   ....[27]....
        /*02a4*/ 	.word	0x00000930
        /*02a8*/ 	.word	0x000000ff
        /*02ac*/ 	.word	0x0002a0f0
        /*02b0*/ 	.short	0x0100
        /*02b2*/ 	.byte	0x0b
	.zero		1


	//   ....[28]....
        /*02b4*/ 	.word	0x00000940
        /*02b8*/ 	.word	0x000000ff
        /*02bc*/ 	.word	0x0002a0d8
        /*02c0*/ 	.short	0x0100
        /*02c2*/ 	.byte	0x0b
	.zero		1


	//   ....[29]....
        /*02c4*/ 	.word	0x00000950
        /*02c8*/ 	.word	0x000000ff
        /*02cc*/ 	.word	0x0002a0f8
        /*02d0*/ 	.short	0x0100
        /*02d2*/ 	.byte	0x0b
	.zero		1


	//   ....[30]....
        /*02d4*/ 	.word	0x00000d50
        /*02d8*/ 	.word	0x000000ff
        /*02dc*/ 	.word	0x0002a050
        /*02e0*/ 	.short	0x010a
        /*02e2*/ 	.byte	0x08
	.zero		1


	//   ....[31]....
        /*02e4*/ 	.word	0x00000dc0
        /*02e8*/ 	.word	0x000000ff
        /*02ec*/ 	.word	0x0002a000
        /*02f0*/ 	.short	0x010a
        /*02f2*/ 	.byte	0x24
	.zero		1


	//   ....[32]....
        /*02f4*/ 	.word	0x00000e30
        /*02f8*/ 	.word	0x000000ff
        /*02fc*/ 	.word	0x00000000
        /*0300*/ 	.short	0x010a
        /*0302*/ 	.byte	0x0a
	.zero		1


	//   ....[33]....
        /*0304*/ 	.word	0x00002200
        /*0308*/ 	.word	0x00000002
        /*030c*/ 	.word	0x00000000
        /*0310*/ 	.short	0x0101
        /*0312*/ 	.byte	0x22
	.zero		1


	//   ....[34]....
        /*0314*/ 	.word	0x00002660
        /*0318*/ 	.word	0x000000ff
        /*031c*/ 	.word	0x0002a008
        /*0320*/ 	.short	0x010a
        /*0322*/ 	.byte	0x24
	.zero		1


	//   ....[35]....
        /*0324*/ 	.word	0x00002840
        /*0328*/ 	.word	0x000000ff
        /*032c*/ 	.word	0x00000000
        /*0330*/ 	.short	0x0101
        /*0332*/ 	.byte	0x0a
	.zero		1


	//   ....[36]....
        /*0334*/ 	.word	0x00002990
        /*0338*/ 	.word	0x000000ff
        /*033c*/ 	.word	0x0002a000
        /*0340*/ 	.short	0x010a
        /*0342*/ 	.byte	0x0a
	.zero		1


	//   ....[37]....
        /*0344*/ 	.word	0x00003dd0
        /*0348*/ 	.word	0x000000ff
        /*034c*/ 	.word	0x0002a000
        /*0350*/ 	.short	0x010a
        /*0352*/ 	.byte	0x0a
	.zero		1


	//   ....[38]....
        /*0354*/ 	.word	0x000044d0
        /*0358*/ 	.word	0x000000ff
        /*035c*/ 	.word	0x0002a000
        /*0360*/ 	.short	0x010a
        /*0362*/ 	.byte	0x0a
	.zero		1


	//   ....[39]....
        /*0364*/ 	.word	0x00004690
        /*0368*/ 	.word	0x000000ff
        /*036c*/ 	.word	0x00000000
        /*0370*/ 	.short	0x0101
        /*0372*/ 	.byte	0x0a
	.zero		1


	//   ....[40]....
        /*0374*/ 	.word	0x00004740
        /*0378*/ 	.word	0x000000ff
        /*037c*/ 	.word	0x00000000
        /*0380*/ 	.short	0x0101
        /*0382*/ 	.byte	0x04
	.zero		1


	//   ....[41]....
        /*0384*/ 	.word	0x00004fe0
        /*0388*/ 	.word	0x000000ff
        /*038c*/ 	.word	0x0002a098
        /*0390*/ 	.short	0x010a
        /*0392*/ 	.byte	0x04
	.zero		1


	//   ....[42]....
        /*0394*/ 	.word	0x00006c10
        /*0398*/ 	.word	0x00000000
        /*039c*/ 	.word	0x0002a090
        /*03a0*/ 	.short	0x0101
        /*03a2*/ 	.byte	0x24
	.zero		1


	//   ....[43]....
        /*03a4*/ 	.word	0x00006d60
        /*03a8*/ 	.word	0x00000003
        /*03ac*/ 	.word	0x0002a060
        /*03b0*/ 	.short	0x010a
        /*03b2*/ 	.byte	0x3f
	.zero		1


	//   ....[44]....
        /*03b4*/ 	.word	0x00007080
        /*03b8*/ 	.word	0x00000000
        /*03bc*/ 	.word	0x0002a028
        /*03c0*/ 	.short	0x010a
        /*03c2*/ 	.byte	0x3f
	.zero		1


	//   ....[45]....
        /*03c4*/ 	.word	0x000073a0
        /*03c8*/ 	.word	0x00000004
        /*03cc*/ 	.word	0x0002a060
        /*03d0*/ 	.short	0x010a
        /*03d2*/ 	.byte	0x3f
	.zero		1


	//   ....[46]....
        /*03d4*/ 	.word	0x000076f0
        /*03d8*/ 	.word	0x00000003
        /*03dc*/ 	.word	0x0002a028
        /*03e0*/ 	.short	0x010a
        /*03e2*/ 	.byte	0x3f
	.zero		1


	//   ....[47]....
        /*03e4*/ 	.word	0x00007b00
        /*03e8*/ 	.word	0x00000006
        /*03ec*/ 	.word	0x0002a028
        /*03f0*/ 	.short	0x010a
        /*03f2*/ 	.byte	0x3f
	.zero		1


	//   ....[48]....
        /*03f4*/ 	.word	0x00007e50
        /*03f8*/ 	.word	0x00000006
        /*03fc*/ 	.word	0x0002a028
        /*0400*/ 	.short	0x010a
        /*0402*/ 	.byte	0x3f
	.zero		1


	//   ....[49]....
        /*0404*/ 	.word	0x00008190
        /*0408*/ 	.word	0x00000003
        /*040c*/ 	.word	0x0002a050
        /*0410*/ 	.short	0x010a
        /*0412*/ 	.byte	0x3f
	.zero		1


	//   ....[50]....
        /*0414*/ 	.word	0x000081f0
        /*0418*/ 	.word	0x00000000
        /*041c*/ 	.word	0x0002a000
        /*0420*/ 	.short	0x010a
        /*0422*/ 	.byte	0x3f
	.zero		1


	//   ....[51]....
        /*0424*/ 	.word	0x00008250
        /*0428*/ 	.word	0x00000003
        /*042c*/ 	.word	0x00000000
        /*0430*/ 	.short	0x010a
        /*0432*/ 	.byte	0x3f
	.zero		1


	//   ....[52]....
        /*0434*/ 	.word	0x000082b0
        /*0438*/ 	.word	0x00000006
        /*043c*/ 	.word	0x0002a008
        /*0440*/ 	.short	0x010a
        /*0442*/ 	.byte	0x3f
	.zero		1


	//   ....[53]....
        /*0444*/ 	.word	0x00008310
        /*0448*/ 	.word	0x00000004
        /*044c*/ 	.word	0x0002a000
        /*0450*/ 	.short	0x010a
        /*0452*/ 	.byte	0x3f
	.zero		1


	//   ....[54]....
        /*0454*/ 	.word	0x00008370
        /*0458*/ 	.word	0x00000008
        /*045c*/ 	.word	0x0002a000
        /*0460*/ 	.short	0x010a
        /*0462*/ 	.byte	0x3f
	.zero		1


	//   ....[55]....
        /*0464*/ 	.word	0x000083d0
        /*0468*/ 	.word	0x00000003
        /*046c*/ 	.word	0x0002a098
        /*0470*/ 	.short	0x010a
        /*0472*/ 	.byte	0x3f
	.zero		1


	//   ....[56]....
        /*0474*/ 	.word	0x00008420
        /*0478*/ 	.word	0x00000003
        /*047c*/ 	.word	0x0002a060
        /*0480*/ 	.short	0x010a
        /*0482*/ 	.byte	0x3f
	.zero		1


	//   ....[57]....
        /*0484*/ 	.word	0x00008470
        /*0488*/ 	.word	0x00000000
        /*048c*/ 	.word	0x0002a028
        /*0490*/ 	.short	0x010a
        /*0492*/ 	.byte	0x3f
	.zero		1


	//   ....[58]....
        /*0494*/ 	.word	0x000084c0
        /*0498*/ 	.word	0x00000004
        /*049c*/ 	.word	0x0002a060
        /*04a0*/ 	.short	0x010a
        /*04a2*/ 	.byte	0x3f
	.zero		1


	//   ....[59]....
        /*04a4*/ 	.word	0x00008510
        /*04a8*/ 	.word	0x00000003
        /*04ac*/ 	.word	0x0002a028
        /*04b0*/ 	.short	0x010a
        /*04b2*/ 	.byte	0x3f
	.zero		1


	//   ....[60]....
        /*04b4*/ 	.word	0x00008560
        /*04b8*/ 	.word	0x00000006
        /*04bc*/ 	.word	0x0002a028
        /*04c0*/ 	.short	0x010a
        /*04c2*/ 	.byte	0x3f
	.zero		1


	//   ....[61]....
        /*04c4*/ 	.word	0x000085b0
        /*04c8*/ 	.word	0x00000006
        /*04cc*/ 	.word	0x0002a028
        /*04d0*/ 	.short	0x010a
        /*04d2*/ 	.byte	0x3f
	.zero		1


	//----- nvinfo : EIATTR_NUM_MBARRIERS
	.align		4
.L_38:
        /*04d4*/ 	.byte	0x03, 0x38
        /*04d6*/ 	.short	0x001e


	//----- nvinfo : EIATTR_EXIT_INSTR_OFFSETS
	.align		4
        /*04d8*/ 	.byte	0x04, 0x1c
        /*04da*/ 	.short	(.L_40 - .L_39)


	//   ....[0]....
.L_39:
        /*04dc*/ 	.word	0x000009f0


	//   ....[1]....
        /*04e0*/ 	.word	0x00006c20


	//   ....[2]....
        /*04e4*/ 	.word	0x00006c60


	//   ....[3]....
        /*04e8*/ 	.word	0x000079d0


	//   ....[4]....
        /*04ec*/ 	.word	0x00008170


	//----- nvinfo : EIATTR_MAX_THREADS
	.align		4
.L_40:
        /*04f0*/ 	.byte	0x04, 0x05
        /*04f2*/ 	.short	(.L_42 - .L_41)
.L_41:
        /*04f4*/ 	.word	0x00000180
        /*04f8*/ 	.word	0x00000001
        /*04fc*/ 	.word	0x00000001


	//----- nvinfo : EIATTR_CRS_STACK_SIZE
	.align		4
.L_42:
        /*0500*/ 	.byte	0x04, 0x1e
        /*0502*/ 	.short	(.L_44 - .L_43)
.L_43:
        /*0504*/ 	.word	0x00000000


	//----- nvinfo : EIATTR_CBANK_PARAM_SIZE
	.align		4
.L_44:
        /*0508*/ 	.byte	0x03, 0x19
        /*050a*/ 	.short	0x0870


	//----- nvinfo : EIATTR_PARAM_CBANK
	.align		4
        /*050c*/ 	.byte	0x04, 0x0a
        /*050e*/ 	.short	(.L_46 - .L_45)
	.align		4
.L_45:
        /*0510*/ 	.word	index@(.nv.constant0._ZN7cutlass13device_kernelINS_4fmha6kernel28FmhaKernelTmaWarpSpecializedINS1_10collective30FmhaMainloopTmaWarpSpecializedINS_6half_tEffN4cute5tupleIJNS7_1CILi128EEENS9_ILi64EEENS9_ILi192EEEEEENS8_IJiNS9_ILi1EEENS8_IJiiEEEEEESG_SG_NS4_13DefaultFusionEJEEENS4_15FmhaFwdEpilogueIS6_fNS8_IJSB_SC_SB_EEEEENS2_23IndividualTileSchedulerEJEEEEEvNT_6ParamsE)
        /*0514*/ 	.short	0x0210
        /*0516*/ 	.short	0x0870


	//----- nvinfo : EIATTR_SW_WAR
	.align		4
.L_46:
        /*0518*/ 	.byte	0x04, 0x36
        /*051a*/ 	.short	(.L_48 - .L_47)
.L_47:
        /*051c*/ 	.word	0x00000008
.L_48:


//--------------------- .nv.callgraph             --------------------------
	.section	.nv.callgraph,"",@"SHT_CUDA_CALLGRAPH"
	.align	4
	.sectionentsize	8
	.align		4
        /*0000*/ 	.word	0x00000000
	.align		4
        /*0004*/ 	.word	0xffffffff
	.align		4
        /*0008*/ 	.word	index@(_ZN7cutlass13device_kernelINS_4fmha6kernel28FmhaKernelTmaWarpSpecializedINS1_10collective30FmhaMainloopTmaWarpSpecializedINS_6half_tEffN4cute5tupleIJNS7_1CILi128EEENS9_ILi64EEENS9_ILi192EEEEEENS8_IJiNS9_ILi1EEENS8_IJiiEEEEEESG_SG_NS4_13DefaultFusionEJEEENS4_15FmhaFwdEpilogueIS6_fNS8_IJSB_SC_SB_EEEEENS2_23IndividualTileSchedulerEJEEEEEvNT_6ParamsE)
	.align		4
        /*000c*/ 	.word	index@(__assertfail)
	.align		4
        /*0010*/ 	.word	0x00000000
	.align		4
        /*0014*/ 	.word	0xfffffffe
	.align		4
        /*0018*/ 	.word	0x00000000
	.align		4
        /*001c*/ 	.word	0xfffffffd
	.align		4
        /*0020*/ 	.word	0x00000000
	.align		4
        /*0024*/ 	.word	0xfffffffc


//--------------------- .nv.constant4             --------------------------
	.section	.nv.constant4,"a",@progbits
	.align	8
	.align		8
.nv.constant4:
        /*0000*/ 	.dword	__assertfail
	.align		8
        /*0008*/ 	.dword	__unnamed_1
	.align		8
        /*0010*/ 	.dword	__unnamed_2
	.align		8
        /*0018*/ 	.dword	_ZN39_INTERNAL_3453c67a_4_k_cu_86594a81_27764cuda3std3__45__cpo5beginE
	.align		8
        /*0020*/ 	.dword	_ZN39_INTERNAL_3453c67a_4_k_cu_86594a81_27764cuda3std3__45__cpo3endE
	.align		8
        /*0028*/ 	.dword	_ZN39_INTERNAL_3453c67a_4_k_cu_86594a81_27764cuda3std3__45__cpo6cbeginE
	.align		8
        /*0030*/ 	.dword	_ZN39_INTERNAL_3453c67a_4_k_cu_86594a81_27764cuda3std3__45__cpo4cendE
	.align		8
        /*0038*/ 	.dword	_ZN39_INTERNAL_3453c67a_4_k_cu_86594a81_27764cuda3std3__441_GLOBAL__N__3453c67a_4_k_cu_86594a81_27766ignoreE
	.align		8
        /*0040*/ 	.dword	_ZN39_INTERNAL_3453c67a_4_k_cu_86594a81_27764cuda3std3__419piecewise_constructE
	.align		8
        /*0048*/ 	.dword	_ZN39_INTERNAL_3453c67a_4_k_cu_86594a81_27764cuda3std3__48in_placeE
	.align		8
        /*0050*/ 	.dword	_ZN39_INTERNAL_3453c67a_4_k_cu_86594a81_27764cuda3std6ranges3__45__cpo4swapE
	.align		8
        /*0058*/ 	.dword	_ZN39_INTERNAL_3453c67a_4_k_cu_86594a81_27764cuda3std6ranges3__45__cpo9iter_moveE
	.align		8
        /*0060*/ 	.dword	_ZN39_INTERNAL_3453c67a_4_k_cu_86594a81_27764cute7productE
	.align		8
        /*0068*/ 	.dword	_ZN39_INTERNAL_3453c67a_4_k_cu_86594a81_27764cute1_E
	.align		8
        /*0070*/ 	.dword	$str$24
	.align		8
        /*0078*/ 	.dword	$str$25


//--------------------- .text._ZN7cutlass13device_kernelINS_4fmha6kernel28FmhaKernelTmaWarpSpecializedINS1_10collective30FmhaMainloopTmaWarpSpecializedINS_6half_tEffN4cute5tupleIJNS7_1CILi128EEENS9_ILi64EEENS9_ILi192EEEEEENS8_IJiNS9_ILi1EEENS8_IJiiEEEEEESG_SG_NS4_13DefaultFusionEJEEENS4_15FmhaFwdEpilogueIS6_fNS8_IJSB_SC_SB_EEEEENS2_23IndividualTileSchedulerEJEEEEEvNT_6ParamsE --------------------------
	.section	.text._ZN7cutlass13device_kernelINS_4fmha6kernel28FmhaKernelTmaWarpSpecializedINS1_10collective30FmhaMainloopTmaWarpSpecializedINS_6half_tEffN4cute5tupleIJNS7_1CILi128EEENS9_ILi64EEENS9_ILi192EEEEEENS8_IJiNS9_ILi1EEENS8_IJiiEEEEEESG_SG_NS4_13DefaultFusionEJEEENS4_15FmhaFwdEpilogueIS6_fNS8_IJSB_SC_SB_EEEEENS2_23IndividualTileSchedulerEJEEEEEvNT_6ParamsE,"ax",@progbits
	.align	128
.text._ZN7cutlass13device_kernelINS_4fmha6kernel28FmhaKernelTmaWarpSpecializedINS1_10collective30FmhaMainloopTmaWarpSpecializedINS_6half_tEffN4cute5tupleIJNS7_1CILi128EEENS9_ILi64EEENS9_ILi192EEEEEENS8_IJiNS9_ILi1EEENS8_IJiiEEEEEESG_SG_NS4_13DefaultFusionEJEEENS4_15FmhaFwdEpilogueIS6_fNS8_IJSB_SC_SB_EEEEENS2_23IndividualTileSchedulerEJEEEEEvNT_6ParamsE:
        .type           _ZN7cutlass13device_kernelINS_4fmha6kernel28FmhaKernelTmaWarpSpecializedINS1_10collective30FmhaMainloopTmaWarpSpecializedINS_6half_tEffN4cute5tupleIJNS7_1CILi128EEENS9_ILi64EEENS9_ILi192EEEEEENS8_IJiNS9_ILi1EEENS8_IJiiEEEEEESG_SG_NS4_13DefaultFusionEJEEENS4_15FmhaFwdEpilogueIS6_fNS8_IJSB_SC_SB_EEEEENS2_23IndividualTileSchedulerEJEEEEEvNT_6ParamsE,@function
        .size           _ZN7cutlass13device_kernelINS_4fmha6kernel28FmhaKernelTmaWarpSpecializedINS1_10collective30FmhaMainloopTmaWarpSpecializedINS_6half_tEffN4cute5tupleIJNS7_1CILi128EEENS9_ILi64EEENS9_ILi192EEEEEENS8_IJiNS9_ILi1EEENS8_IJiiEEEEEESG_SG_NS4_13DefaultFusionEJEEENS4_15FmhaFwdEpilogueIS6_fNS8_IJSB_SC_SB_EEEEENS2_23IndividualTileSchedulerEJEEEEEvNT_6ParamsE,(.L_x_114 - _ZN7cutlass13device_kernelINS_4fmha6kernel28FmhaKernelTmaWarpSpecializedINS1_10collective30FmhaMainloopTmaWarpSpecializedINS_6half_tEffN4cute5tupleIJNS7_1CILi128EEENS9_ILi64EEENS9_ILi192EEEEEENS8_IJiNS9_ILi1EEENS8_IJiiEEEEEESG_SG_NS4_13DefaultFusionEJEEENS4_15FmhaFwdEpilogueIS6_fNS8_IJSB_SC_SB_EEEEENS2_23IndividualTileSchedulerEJEEEEEvNT_6ParamsE)
        .other          _ZN7cutlass13device_kernelINS_4fmha6kernel28FmhaKernelTmaWarpSpecializedINS1_10collective30FmhaMainloopTmaWarpSpecializedINS_6half_tEffN4cute5tupleIJNS7_1CILi128EEENS9_ILi64EEENS9_ILi192EEEEEENS8_IJiNS9_ILi1EEENS8_IJiiEEEEEESG_SG_NS4_13DefaultFusionEJEEENS4_15FmhaFwdEpilogueIS6_fNS8_IJSB_SC_SB_EEEEENS2_23IndividualTileSchedulerEJEEEEEvNT_6ParamsE,@"STO_CUDA_ENTRY STV_DEFAULT"
_ZN7cutlass13device_kernelINS_4fmha6kernel28FmhaKernelTmaWarpSpecializedINS1_10collective30FmhaMainloopTmaWarpSpecializedINS_6half_tEffN4cute5tupleIJNS7_1CILi128EEENS9_ILi64EEENS9_ILi192EEEEEENS8_IJiNS9_ILi1EEENS8_IJiiEEEEEESG_SG_NS4_13DefaultFusionEJEEENS4_15FmhaFwdEpilogueIS6_fNS8_IJSB_SC_SB_EEEEENS2_23IndividualTileSchedulerEJEEEEEvNT_6ParamsE:
[----:B------:R-:W1:Y:S01]  /*0000*/  LDC R1, c[0x0][0x28] ;  /* 0x00000a00ff017b82 */ /* 0x000e620000000800 */
[----:B------:R-:W2:Y:S01]  /*0010*/  S2R R6, SR_TID.X ;  /* 0x0000000000067919 */ /* 0x000ea20000002100 */
[----:B------:R-:W-:Y:S01]  /*0020*/  ELECT P1, URZ, PT ;  /* 0x00000000003f782f */ /* 0x000fe20003820000 */
[----:B------:R-:W-:Y:S01]  /*0030*/  BSSY B0, `(.L_x_0) ;  /* 0x0000017000007945 */ /* 0x000fe20003800000 */
[----:B--2---:R-:W-:-:S05]  /*0040*/  SHF.R.U32.HI R0, RZ, 0x5, R6 ;  /* 0x00000005ff007819 */ /* 0x004fca0000011606 */
[----:B------:R-:W2:Y:S02]  /*0050*/  SHFL.IDX PT, R2, R0, RZ, 0x1f ;  /* 0x00001fff00027589 */ /* 0x000ea400000e0000 */
[----:B--2---:R-:W-:Y:S02]  /*0060*/  R2UR UR4, R2 ;  /* 0x00000000020472ca */ /* 0x004fe400000e0000 */
[----:B------:R-:W-:-:S06]  /*0070*/  SHF.R.U32.HI R2, RZ, 0x7, R6 ;  /* 0x00000007ff027819 */ /* 0x000fcc0000011606 */
[----:B------:R-:W2:Y:S05]  /*0080*/  SHFL.IDX PT, R2, R2, RZ, 0x1f ;  /* 0x00001fff02027589 */ /* 0x000eaa00000e0000 */
[----:B------:R-:W-:Y:S02]  /*0090*/  USHF.R.S32.HI UR5, URZ, 0x1f, UR4 ;  /* 0x0000001f3f057899 */ /* 0x000fe40008011404 */
[----:B------:R-:W-:Y:S02]  /*00a0*/  ISETP.NE.OR P0, PT, RZ, UR4, !P1 ;  /* 0x00000004ff007c0c */ /* 0x000fe4000cf05670 */
[----:B------:R-:W-:-:S04]  /*00b0*/  ULEA.HI UR5, UR5, UR4, URZ, 0x2 ;  /* 0x0000000405057291 */ /* 0x000fc8000f8f103f */
[----:B------:R-:W-:-:S04]  /*00c0*/  ULOP3.LUT UR5, UR5, 0xfffffffc, URZ, 0xc0, !UPT ;  /* 0xfffffffc05057892 */ /* 0x000fc8000f8ec03f */
[----:B------:R-:W-:-:S03]  /*00d0*/  UIADD3 UR5, UR4, -UR5, URZ ;  /* 0x8000000504057290 */ /* 0x000fc6000fffe03f */
[----:B-1----:R-:W-:Y:S09]  /*00e0*/  @P0 BRA `(.L_x_1) ;  /* 0x00000000002c0947 */ /* 0x002ff20003800000 */
[----:B------:R-:W-:Y:S02]  /*00f0*/  ULDC.64 UR6, c[0x0][0x198] ;  /* 0x0000660000067ab9 */ /* 0x000fe40000000a00 */
[----:B------:R-:W-:Y:S02]  /*0100*/  UIADD3 UR8, UP0, UR6, 0xf0, URZ ;  /* 0x000000f006087890 */ /* 0x000fe4000ff1e03f */
[----:B------:R-:W-:Y:S02]  /*0110*/  UIADD3 UR10, UP1, UR6, 0x1f0, URZ ;  /* 0x000001f0060a7890 */ /* 0x000fe4000ff3e03f */
[----:B------:R-:W-:Y:S02]  /*0120*/  UIADD3 UR6, UP2, UR6, 0x2f0, URZ ;  /* 0x000002f006067890 */ /* 0x000fe4000ff5e03f */
[----:B------:R-:W-:Y:S02]  /*0130*/  UIADD3.X UR9, URZ, UR7, URZ, UP0, !UPT ;  /* 0x000000073f097290 */ /* 0x000fe400087fe43f */
[----:B------:R-:W-:-:S02]  /*0140*/  UIADD3.X UR11, URZ, UR7, URZ, UP1, !UPT ;  /* 0x000000073f0b7290 */ /* 0x000fc40008ffe43f */
[----:B------:R-:W-:-:S05]  /*0150*/  UIADD3.X UR7, URZ, UR7, URZ, UP2, !UPT ;  /* 0x000000073f077290 */ /* 0x000fca00097fe43f */
[----:B------:R1:W-:Y:S02]  /*0160*/  UTMACCTL.PF [UR8] ;  /* 0x00000000080079b9 */ /* 0x0003e40008040000 */
[----:B------:R1:W-:Y:S02]  /*0170*/  UTMACCTL.PF [UR10] ;  /* 0x000000000a0079b9 */ /* 0x0003e40008040000 */
[----:B------:R1:W-:Y:S02]  /*0180*/  UTMACCTL.PF [UR6] ;  /* 0x00000000060079b9 */ /* 0x0003e40008040000 */
[----:B-1----:R-:W-:Y:S01]  /*0190*/  NOP ;  /* 0x0000000000007918 */ /* 0x002fe20000000000 */
.L_x_1:
[----:B------:R-:W-:Y:S05]  /*01a0*/  BSYNC B0 ;  /* 0x0000000000007941 */ /* 0x000fea0003800000 */
.L_x_0:
[----:B------:R-:W1:Y:S01]  /*01b0*/  SHFL.IDX PT, R3, R0, RZ, 0x1f ;  /* 0x00001fff00037589 */ /* 0x000e6200000e0000 */
[----:B--2---:R-:W-:Y:S01]  /*01c0*/  R2UR UR37, R2 ;  /* 0x00000000022572ca */ /* 0x004fe200000e0000 */
[----:B------:R-:W-:-:S12]  /*01d0*/  UISETP.NE.AND UP0, UPT, UR5, 0x1, UPT ;  /* 0x000000010500788c */ /* 0x000fd8000bf05270 */
[----:B------:R-:W-:Y:S02]  /*01e0*/  UIADD3 UR10, UR37, -0x1, URZ ;  /* 0xffffffff250a7890 */ /* 0x000fe4000fffe03f */
[----:B------:R-:W-:Y:S02]  /*01f0*/  UISETP.EQ.AND UP0, UPT, UR37, URZ, !UP0 ;  /* 0x0000003f2500728c */ /* 0x000fe4000c702270 */
[----:B------:R-:W-:Y:S02]  /*0200*/  UISETP.GE.U32.AND UP1, UPT, UR10, 0x4, UPT ;  /* 0x000000040a00788c */ /* 0x000fe4000bf26070 */
[----:B------:R-:W-:Y:S01]  /*0210*/  USEL UR4, URZ, 0x1, !UP0 ;  /* 0x000000013f047887 */ /* 0x000fe2000c000000 */
[----:B-1----:R-:W-:-:S03]  /*0220*/  ISETP.NE.AND P0, PT, R3, RZ, PT ;  /* 0x000000ff0300720c */ /* 0x002fc60003f05270 */
[----:B------:R-:W-:-:S10]  /*0230*/  USEL UR4, UR4, 0x2, UP1 ;  /* 0x0000000204047887 */ /* 0x000fd40008800000 */
[----:B------:R-:W-:Y:S05]  /*0240*/  @P0 BRA `(.L_x_2) ;  /* 0x0000000000480947 */ /* 0x000fea0003800000 */
[----:B------:R-:W1:Y:S01]  /*0250*/  S2UR UR11, SR_CgaCtaId ;  /* 0x00000000000b79c3 */ /* 0x000e620000008800 */
[----:B------:R-:W-:Y:S01]  /*0260*/  UMOV UR6, 0x400 ;  /* 0x0000040000067882 */ /* 0x000fe20000000000 */
[----:B------:R-:W-:Y:S01]  /*0270*/  UMOV UR7, 0x1 ;  /* 0x0000000100077882 */ /* 0x000fe20000000000 */
[----:B------:R-:W-:Y:S01]  /*0280*/  UMOV UR8, 0x80 ;  /* 0x0000008000087882 */ /* 0x000fe20000000000 */
[----:B------:R-:W-:Y:S01]  /*0290*/  ELECT P0, URZ, PT ;  /* 0x00000000003f782f */ /* 0x000fe20003800000 */
[----:B------:R-:W-:-:S04]  /*02a0*/  UIADD3 UR8, -UR8, 0x100000, URZ ;  /* 0x0010000008087890 */ /* 0x000fc8000fffe13f */
[----:B------:R-:W-:Y:S02]  /*02b0*/  USHF.L.U32 UR9, UR8, 0xb, URZ ;  /* 0x0000000b08097899 */ /* 0x000fe4000800063f */
[----:B------:R-:W-:Y:S02]  /*02c0*/  USHF.L.U32 UR8, UR8, 0x1, URZ ;  /* 0x0000000108087899 */ /* 0x000fe4000800063f */
[----:B-1----:R-:W-:Y:S02]  /*02d0*/  ULEA UR11, UR11, UR6, 0x18 ;  /* 0x000000060b0b7291 */ /* 0x002fe4000f8ec03f */
[----:B------:R-:W-:-:S04]  /*02e0*/  UIADD3 UR6, -UR7, 0x100000, URZ ;  /* 0x0010000007067890 */ /* 0x000fc8000fffe13f */
[----:B------:R-:W-:Y:S02]  /*02f0*/  USHF.L.U32 UR7, UR6, 0xb, URZ ;  /* 0x0000000b06077899 */ /* 0x000fe4000800063f */
[----:B------:R-:W-:Y:S01]  /*0300*/  USHF.L.U32 UR6, UR6, 0x1, URZ ;  /* 0x0000000106067899 */ /* 0x000fe2000800063f */
[----:B------:R-:W1:Y:S11]  /*0310*/  FENCE.VIEW.ASYNC.S ;  /* 0x00000000000073c6 */ /* 0x000e760000000000 */
[----:B-1----:R1:W2:Y:S01]  /*0320*/  SYNCS.EXCH.64 URZ, [UR11+0x2a050], UR6 ;  /* 0x02a050060b3f75b2 */ /* 0x0022a20008000100 */
[----:B------:R1:W3:Y:S01]  /*0330*/  SYNCS.EXCH.64 URZ, [UR11+0x2a060], UR8 ;  /* 0x02a060080b3f75b2 */ /* 0x0002e20008000100 */
[----:B------:R1:W4:Y:S01]  /*0340*/  SYNCS.EXCH.64 URZ, [UR11+0x2a058], UR6 ;  /* 0x02a058060b3f75b2 */ /* 0x0003220008000100 */
[----:B------:R1:W1:Y:S01]  /*0350*/  SYNCS.EXCH.64 URZ, [UR11+0x2a068], UR8 ;  /* 0x02a068080b3f75b2 */ /* 0x0002620008000100 */
[----:B------:R-:W-:Y:S01]  /*0360*/  NOP ;  /* 0x0000000000007918 */ /* 0x000fe20000000000 */
.L_x_2:
[----:B------:R-:W5:Y:S01]  /*0370*/  SHFL.IDX PT, R2, R0, RZ, 0x1f ;  /* 0x00001fff00027589 */ /* 0x000f6200000e0000 */
[----:B------:R-:W-:Y:S01]  /*0380*/  NOP ;  /* 0x0000000000007918 */ /* 0x000fe20000000000 */
[----:B-----5:R-:W-:-:S13]  /*0390*/  ISETP.NE.AND P0, PT, R2, RZ, PT ;  /* 0x000000ff0200720c */ /* 0x020fda0003f05270 */
[----:B------:R-:W-:Y:S05]  /*03a0*/  @P0 BRA `(.L_x_3) ;  /* 0x0000000000600947 */ /* 0x000fea0003800000 */
[----:B-1----:R-:W1:Y:S01]  /*03b0*/  S2UR UR7, SR_CgaCtaId ;  /* 0x00000000000779c3 */ /* 0x002e620000008800 */
[----:B------:R-:W-:Y:S01]  /*03c0*/  UMOV UR6, 0x400 ;  /* 0x0000040000067882 */ /* 0x000fe20000000000 */
[----:B------:R-:W-:Y:S01]  /*03d0*/  UMOV UR8, 0x1 ;  /* 0x0000000100087882 */ /* 0x000fe20000000000 */
[----:B------:R-:W-:Y:S01]  /*03e0*/  UMOV UR12, 0x100 ;  /* 0x00000100000c7882 */ /* 0x000fe20000000000 */
[----:B------:R-:W-:-:S04]  /*03f0*/  UIADD3 UR8, -UR8, 0x100000, URZ ;  /* 0x0010000008087890 */ /* 0x000fc8000fffe13f */
[----:B------:R-:W-:Y:S02]  /*0400*/  USHF.L.U32 UR9, UR8, 0xb, URZ ;  /* 0x0000000b08097899 */ /* 0x000fe4000800063f */
[----:B------:R-:W-:Y:S01]  /*0410*/  USHF.L.U32 UR8, UR8, 0x1, URZ ;  /* 0x0000000108087899 */ /* 0x000fe2000800063f */
[----:B------:R-:W-:Y:S01]  /*0420*/  ELECT P0, URZ, PT ;  /* 0x00000000003f782f */ /* 0x000fe20003800000 */
[----:B-1----:R-:W-:Y:S02]  /*0430*/  ULEA UR11, UR7, UR6, 0x18 ;  /* 0x00000006070b7291 */ /* 0x002fe4000f8ec03f */
[----:B------:R-:W-:-:S04]  /*0440*/  UIADD3 UR6, -UR12, 0x100000, URZ ;  /* 0x001000000c067890 */ /* 0x000fc8000fffe13f */
[----:B------:R-:W-:Y:S02]  /*0450*/  USHF.L.U32 UR7, UR6, 0xb, URZ ;  /* 0x0000000b06077899 */ /* 0x000fe4000800063f */
[----:B------:R-:W-:Y:S01]  /*0460*/  USHF.L.U32 UR6, UR6, 0x1, URZ ;  /* 0x0000000106067899 */ /* 0x000fe2000800063f */
[----:B------:R-:W1:Y:S03]  /*0470*/  FENCE.VIEW.ASYNC.S ;  /* 0x00000000000073c6 */ /* 0x000e660000000000 */
[----:B-1----:R1:W1:Y:S08]  /*0480*/  SYNCS.EXCH.64 URZ, [UR11+0x2a000], UR8 ;  /* 0x02a000080b3f75b2 */ /* 0x0022700008000100 */
[----:B------:R1:W1:Y:S01]  /*0490*/  SYNCS.EXCH.64 URZ, [UR11+0x2a028], UR6 ;  /* 0x02a028060b3f75b2 */ /* 0x0002620008000100 */
        /* <DEDUP_REMOVED lines=8> */
[----:B------:R-:W-:Y:S01]  /*0520*/  NOP ;  /* 0x0000000000007918 */ /* 0x000fe20000000000 */
.L_x_3:
        /* <DEDUP_REMOVED lines=21> */
[----:B------:R-:W-:Y:S01]  /*0680*/  NOP ;  /* 0x0000000000007918 */ /* 0x000fe20000000000 */
.L_x_4:
[----:B------:R-:W5:Y:S01]  /*0690*/  SHFL.IDX PT, R2, R0, RZ, 0x1f ;  /* 0x00001fff00027589 */ /* 0x000f6200000e0000 */
[----:B------:R-:W-:Y:S01]  /*06a0*/  ELECT P0, URZ, PT ;  /* 0x00000000003f782f */ /* 0x000fe20003800000 */
[----:B------:R-:W-:Y:S01]  /*06b0*/  NOP ;  /* 0x0000000000007918 */ /* 0x000fe20000000000 */
[----:B-1----:R-:W-:Y:S02]  /*06c0*/  UMOV UR6, 0x80 ;  /* 0x0000008000067882 */ /* 0x002fe40000000000 */
[C---:B-----5:R-:W-:Y:S02]  /*06d0*/  ISETP.NE.OR P0, PT, R2.reuse, RZ, !P0 ;  /* 0x000000ff0200720c */ /* 0x060fe40004705670 */
[----:B------:R-:W-:-:S11]  /*06e0*/  ISETP.NE.AND P2, PT, R2, RZ, PT ;  /* 0x000000ff0200720c */ /* 0x000fd60003f45270 */
[----:B------:R-:W-:Y:S01]  /*06f0*/  VOTEU.ALL UP0, P0 ;  /* 0x00000000003f7886 */ /* 0x000fe20000000000 */
[----:B------:R-:W-:Y:S01]  /*0700*/  VOTEU.ALL UP2, P0 ;  /* 0x00000000003f7886 */ /* 0x000fe20000040000 */
[----:B------:R-:W-:Y:S01]  /*0710*/  VOTEU.ALL UP3, P0 ;  /* 0x00000000003f7886 */ /* 0x000fe20000060000 */
[----:B------:R-:W-:Y:S02]  /*0720*/  VOTEU.ALL UP4, P0 ;  /* 0x00000000003f7886 */ /* 0x000fe40000080000 */
[----:B------:R-:W1:Y:S01]  /*0730*/  @!UP0 S2UR UR9, SR_CgaCtaId ;  /* 0x00000000000989c3 */ /* 0x000e620000008800 */
[----:B------:R-:W-:Y:S01]  /*0740*/  @!UP0 UMOV UR8, 0x400 ;  /* 0x0000040000088882 */ /* 0x000fe20000000000 */
[----:B------:R-:W-:-:S04]  /*0750*/  @!UP0 UIADD3 UR6, -UR6, 0x100000, URZ ;  /* 0x0010000006068890 */ /* 0x000fc8000fffe13f */
[----:B------:R-:W-:Y:S02]  /*0760*/  @!UP0 USHF.L.U32 UR7, UR6, 0xb, URZ ;  /* 0x0000000b06078899 */ /* 0x000fe4000800063f */
[----:B------:R-:W-:Y:S02]  /*0770*/  @!UP0 USHF.L.U32 UR6, UR6, 0x1, URZ ;  /* 0x0000000106068899 */ /* 0x000fe4000800063f */
[----:B-1----:R-:W-:Y:S01]  /*0780*/  @!UP0 ULEA UR8, UR9, UR8, 0x18 ;  /* 0x0000000809088291 */ /* 0x002fe2000f8ec03f */
[----:B------:R-:W-:Y:S01]  /*0790*/  VOTEU.ALL UP0, P0 ;  /* 0x00000000003f7886 */ /* 0x000fe20000000000 */
[----:B------:R-:W1:Y:S10]  /*07a0*/  FENCE.VIEW.ASYNC.S ;  /* 0x00000000000073c6 */ /* 0x000e740000000000 */
[----:B-1----:R1:W1:Y:S01]  /*07b0*/  @!UP0 SYNCS.EXCH.64 URZ, [UR8+0x2a090], UR6 ;  /* 0x02a09006083f85b2 */ /* 0x0022620008000100 */
[----:B------:R1:W1:Y:S01]  /*07c0*/  @!UP2 SYNCS.EXCH.64 URZ, [UR8+0x2a098], UR6 ;  /* 0x02a09806083fa5b2 */ /* 0x0002620008000100 */
[----:B------:R1:W1:Y:S01]  /*07d0*/  @!UP3 SYNCS.EXCH.64 URZ, [UR8+0x2a0a0], UR6 ;  /* 0x02a0a006083fb5b2 */ /* 0x0002620008000100 */
[----:B------:R1:W1:Y:S01]  /*07e0*/  @!UP4 SYNCS.EXCH.64 URZ, [UR8+0x2a0a8], UR6 ;  /* 0x02a0a806083fc5b2 */ /* 0x0002620008000100 */
[----:B------:R-:W-:Y:S01]  /*07f0*/  NOP ;  /* 0x0000000000007918 */ /* 0x000fe20000000000 */
[----:B------:R-:W-:Y:S05]  /*0800*/  @P2 BRA `(.L_x_5) ;  /* 0x0000000000582947 */ /* 0x000fea0003800000 */
[----:B-1----:R-:W1:Y:S01]  /*0810*/  S2UR UR7, SR_CgaCtaId ;  /* 0x00000000000779c3 */ /* 0x002e620000008800 */
[----:B------:R-:W-:Y:S01]  /*0820*/  UMOV UR6, 0x400 ;  /* 0x0000040000067882 */ /* 0x000fe20000000000 */
[----:B------:R-:W-:Y:S01]  /*0830*/  UMOV UR8, 0x20 ;  /* 0x0000002000087882 */ /* 0x000fe20000000000 */
[----:B------:R-:W-:Y:S01]  /*0840*/  UMOV UR9, 0x80 ;  /* 0x0000008000097882 */ /* 0x000fe20000000000 */
[----:B------:R-:W-:Y:S01]  /*0850*/  ELECT P0, URZ, PT ;  /* 0x00000000003f782f */ /* 0x000fe20003800000 */
[----:B-1----:R-:W-:Y:S02]  /*0860*/  ULEA UR11, UR7, UR6, 0x18 ;  /* 0x00000006070b7291 */ /* 0x002fe4000f8ec03f */
[----:B------:R-:W-:-:S04]  /*0870*/  UIADD3 UR6, -UR8, 0x100000, URZ ;  /* 0x0010000008067890 */ /* 0x000fc8000fffe13f */
[----:B------:R-:W-:Y:S02]  /*0880*/  USHF.L.U32 UR7, UR6, 0xb, URZ ;  /* 0x0000000b06077899 */ /* 0x000fe4000800063f */
[----:B------:R-:W-:Y:S02]  /*0890*/  USHF.L.U32 UR6, UR6, 0x1, URZ ;  /* 0x0000000106067899 */ /* 0x000fe4000800063f */
        /* <DEDUP_REMOVED lines=13> */
.L_x_5:
[----:B------:R-:W-:Y:S01]  /*0970*/  ISETP.NE.AND P0, PT, RZ, UR37, PT ;  /* 0x00000025ff007c0c */ /* 0x000fe2000bf05270 */
[----:B------:R-:W-:Y:S01]  /*0980*/  NOP ;  /* 0x0000000000007918 */ /* 0x000fe20000000000 */
[----:B------:R-:W-:Y:S01]  /*0990*/  MOV R0, UR5 ;  /* 0x0000000500007c02 */ /* 0x000fe20008000f00 */
[----:B-1234-:R-:W-:Y:S03]  /*09a0*/  BAR.SYNC.DEFER_BLOCKING 0x0 ;  /* 0x0000000000007b1d */ /* 0x01efe60000010000 */
[----:B------:R-:W-:-:S07]  /*09b0*/  ISETP.EQ.AND P2, PT, R0, 0x1, P1 ;  /* 0x000000010000780c */ /* 0x000fce0000f42270 */
[----:B------:R-:W-:Y:S06]  /*09c0*/  @!P0 BRA `(.L_x_6) ;  /* 0x0000006000988947 */ /* 0x000fec0003800000 */
[----:B------:R-:W-:-:S06]  /*09d0*/  UISETP.GT.U32.AND UP0, UPT, UR10, 0x3, UPT ;  /* 0x000000030a00788c */ /* 0x000fcc000bf04070 */
[----:B------:R-:W-:-:S13]  /*09e0*/  PLOP3.LUT P0, PT, PT, PT, UP0, 0x80, 0x0 ;  /* 0x000000000000781c */ /* 0x000fda0003f0f008 */
[----:B------:R-:W-:Y:S05]  /*09f0*/  @P0 EXIT ;  /* 0x000000000000094d */ /* 0x000fea0003800000 */
.L_x_7:
[----:B------:R-:W-:-:S08]  /*0a00*/  NOP ;  /* 0x0000000000007918 */ /* 0x000fd00000000000 */
[----:B------:R-:W1:Y:S02]  /*0a10*/  USETMAXREG.TRY_ALLOC.CTAPOOL UP0, 0xf0 ;  /* 0x000000f0000079c8 */ /* 0x000e640008000600 */
[----:B-1----:R-:W-:-:S13]  /*0a20*/  PLOP3.LUT P0, PT, PT, PT, UP0, 0x80, 0x0 ;  /* 0x000000000000781c */ /* 0x002fda0003f0f008 */
[----:B------:R-:W-:Y:S05]  /*0a30*/  @!P0 BRA `(.L_x_7) ;  /* 0xfffffffc00f08947 */ /* 0x000fea000383ffff */
[----:B------:R-:W-:Y:S01]  /*0a40*/  UISETP.NE.AND UP0, UPT, UR37, 0x1, UPT ;  /* 0x000000012500788c */ /* 0x000fe2000bf05270 */
[----:B------:R-:W1:Y:S01]  /*0a50*/  S2UR UR5, SR_CTAID.X ;  /* 0x00000000000579c3 */ /* 0x000e620000002500 */
[----:B------:R-:W-:Y:S01]  /*0a60*/  UMOV UR6, URZ ;  /* 0x0000003f00067c82 */ /* 0x000fe20008000000 */
[----:B------:R-:W-:-:S03]  /*0a70*/  UMOV UR7, URZ ;  /* 0x0000003f00077c82 */ /* 0x000fc60008000000 */
[----:B------:R-:W-:-:S13]  /*0a80*/  PLOP3.LUT P0, PT, PT, PT, UP0, 0x80, 0x0 ;  /* 0x000000000000781c */ /* 0x000fda0003f0f008 */
[----:B------:R-:W-:Y:S05]  /*0a90*/  @!P0 BRA `(.L_x_8) ;  /* 0x00000000003c8947 */ /* 0x000fea0003800000 */
[----:B------:R-:W-:Y:S01]  /*0aa0*/  UISETP.NE.AND UP0, UPT, UR37, 0x2, UPT ;  /* 0x000000022500788c */ /* 0x000fe2000bf05270 */
[----:B------:R-:W-:-:S05]  /*0ab0*/  UMOV UR7, 0x1 ;  /* 0x0000000100077882 */ /* 0x000fca0000000000 */
[----:B------:R-:W-:-:S13]  /*0ac0*/  PLOP3.LUT P1, PT, PT, PT, UP0, 0x80, 0x0 ;  /* 0x000000000000781c */ /* 0x000fda0003f2f008 */
[----:B------:R-:W-:Y:S05]  /*0ad0*/  @!P1 BRA `(.L_x_8) ;  /* 0x00000000002c9947 */ /* 0x000fea0003800000 */
[----:B------:R-:W-:-:S06]  /*0ae0*/  UISETP.NE.AND UP0, UPT, UR37, 0x3, UPT ;  /* 0x000000032500788c */ /* 0x000fcc000bf05270 */
[----:B------:R-:W-:-:S13]  /*0af0*/  PLOP3.LUT P1, PT, PT, PT, UP0, 0x80, 0x0 ;  /* 0x000000000000781c */ /* 0x000fda0003f2f008 */
[----:B------:R-:W-:Y:S05]  /*0b00*/  @!P1 BRA `(.L_x_9) ;  /* 0x0000000000189947 */ /* 0x000fea0003800000 */
[----:B------:R-:W-:-:S11]  /*0b10*/  UISETP.NE.AND UP0, UPT, UR37, 0x4, UPT ;  /* 0x000000042500788c */ /* 0x000fd6000bf05270 */
[----:B------:R-:W-:Y:S01]  /*0b20*/  @!UP0 UMOV UR6, 0x1 ;  /* 0x0000000100068882 */ /* 0x000fe20000000000 */
[----:B------:R-:W-:Y:S01]  /*0b30*/  @!UP0 UMOV UR7, 0x1 ;  /* 0x0000000100078882 */ /* 0x000fe20000000000 */
[----:B------:R-:W-:Y:S01]  /*0b40*/  @UP0 UMOV UR6, URZ ;  /* 0x0000003f00060c82 */ /* 0x000fe20008000000 */
[----:B------:R-:W-:Y:S01]  /*0b50*/  @UP0 UMOV UR7, URZ ;  /* 0x0000003f00070c82 */ /* 0x000fe20008000000 */
[----:B------:R-:W-:Y:S05]  /*0b60*/  BRA `(.L_x_8) ;  /* 0x0000000000087947 */ /* 0x000fea0003800000 */
.L_x_9:
[----:B------:R-:W-:Y:S01]  /*0b70*/  UMOV UR6, 0x1 ;  /* 0x0000000100067882 */ /* 0x000fe20000000000 */
[----:B------:R-:W-:-:S05]  /*0b80*/  UMOV UR7, URZ ;  /* 0x0000003f00077c82 */ /* 0x000fca0008000000 */
.L_x_8:
[----:B------:R-:W-:Y:S05]  /*0b90*/  @!P0 BRA `(.L_x_10) ;  /* 0x00000000003c8947 */ /* 0x000fea0003800000 */
[----:B------:R-:W-:-:S06]  /*0ba0*/  UISETP.NE.AND UP0, UPT, UR37, 0x2, UPT ;  /* 0x000000022500788c */ /* 0x000fcc000bf05270 */
[----:B------:R-:W-:-:S13]  /*0bb0*/  PLOP3.LUT P0, PT, PT, PT, UP0, 0x80, 0x0 ;  /* 0x000000000000781c */ /* 0x000fda0003f0f008 */
[----:B------:R-:W-:Y:S05]  /*0bc0*/  @!P0 BRA `(.L_x_11) ;  /* 0x0000000000288947 */ /* 0x000fea0003800000 */
[----:B------:R-:W-:-:S06]  /*0bd0*/  UISETP.NE.AND UP0, UPT, UR37, 0x3, UPT ;  /* 0x000000032500788c */ /* 0x000fcc000bf05270 */
[----:B------:R-:W-:-:S13]  /*0be0*/  PLOP3.LUT P0, PT, PT, PT, UP0, 0x80, 0x0 ;  /* 0x000000000000781c */ /* 0x000fda0003f0f008 */
[----:B------:R-:W-:Y:S05]  /*0bf0*/  @!P0 BRA `(.L_x_12) ;  /* 0x0000000000148947 */ /* 0x000fea0003800000 */
[----:B------:R-:W-:-:S06]  /*0c00*/  UISETP.NE.AND UP0, UPT, UR37, 0x4, UPT ;  /* 0x000000042500788c */ /* 0x000fcc000bf05270 */
[----:B------:R-:W-:-:S13]  /*0c10*/  PLOP3.LUT P0, PT, PT, PT, UP0, 0x80, 0x0 ;  /* 0x000000000000781c */ /* 0x000fda0003f0f008 */
[----:B------:R-:W-:Y:S05]  /*0c20*/  @P0 BRA `(.L_x_13) ;  /* 0x00000000001c0947 */ /* 0x000fea0003800000 */
[----:B-1----:R-:W-:Y:S01]  /*0c30*/  ULEA UR5, UR5, 0x3, 0x1 ;  /* 0x0000000305057891 */ /* 0x002fe2000f8e083f */
[----:B------:R-:W-:Y:S11]  /*0c40*/  BRA `(.L_x_13) ;  /* 0x0000000000147947 */ /* 0x000ff60003800000 */
.L_x_12:
[----:B-1----:R-:W-:Y:S01]  /*0c50*/  ULEA UR5, UR5, 0x2, 0x1 ;  /* 0x0000000205057891 */ /* 0x002fe2000f8e083f */
[----:B------:R-:W-:Y:S11]  /*0c60*/  BRA `(.L_x_13) ;  /* 0x00000000000c7947 */ /* 0x000ff60003800000 */
.L_x_11:
[----:B-1----:R-:W-:Y:S01]  /*0c70*/  ULEA UR5, UR5, 0x1, 0x1 ;  /* 0x0000000105057891 */ /* 0x002fe2000f8e083f */
[----:B------:R-:W-:Y:S11]  /*0c80*/  BRA `(.L_x_13) ;  /* 0x0000000000047947 */ /* 0x000ff60003800000 */
.L_x_10:
[----:B-1----:R-:W-:-:S12]  /*0c90*/  USHF.L.U32 UR5, UR5, 0x1, URZ ;  /* 0x0000000105057899 */ /* 0x002fd8000800063f */
.L_x_13:
[----:B------:R-:W-:-:S04]  /*0ca0*/  ULOP3.LUT UR8, UR4, 0x1, URZ, 0xfc, !UPT ;  /* 0x0000000104087892 */ /* 0x000fc8000f8efc3f */
[----:B------:R-:W-:-:S06]  /*0cb0*/  UISETP.NE.AND UP0, UPT, UR8, 0x3, UPT ;  /* 0x000000030800788c */ /* 0x000fcc000bf05270 */
[----:B------:R-:W-:-:S13]  /*0cc0*/  PLOP3.LUT P0, PT, PT, PT, UP0, 0x80, 0x0 ;  /* 0x000000000000781c */ /* 0x000fda0003f0f008 */
[----:B------:R-:W-:Y:S05]  /*0cd0*/  @!P0 BRA `(.L_x_14) ;  /* 0x0000000000048947 */ /* 0x000fea0003800000 */
[----:B-1----:R-:W-:Y:S01]  /*0ce0*/  BPT.TRAP 0x1 ;  /* 0x000000040000795c */ /* 0x002fe20000300000 */
.L_x_14:
[----:B------:R-:W2:Y:S01]  /*0cf0*/  S2UR UR8, SR_CgaCtaId ;  /* 0x00000000000879c3 */ /* 0x000ea20000008800 */
[----:B------:R-:W-:Y:S01]  /*0d00*/  UMOV UR36, 0x400 ;  /* 0x0000040000247882 */ /* 0x000fe20000000000 */
[----:B------:R-:W-:-:S04]  /*0d10*/  MOV R0, UR6 ;  /* 0x0000000600007c02 */ /* 0x000fc80008000f00 */
[----:B------:R-:W-:Y:S01]  /*0d20*/  SHF.L.U32 R0, R0, 0x1f, RZ ;  /* 0x0000001f00007819 */ /* 0x000fe200000006ff */
[----:B--2---:R-:W-:-:S04]  /*0d30*/  ULEA UR36, UR8, UR36, 0x18 ;  /* 0x0000002408247291 */ /* 0x004fc8000f8ec03f */
[----:B------:R-:W-:-:S09]  /*0d40*/  ULEA UR8, UR7, UR36, 0x3 ;  /* 0x0000002407087291 */ /* 0x000fd2000f8e183f */
[----:B------:R-:W2:Y:S02]  /*0d50*/  SYNCS.PHASECHK.TRANS64.TRYWAIT P1, [UR8+0x2a050], R0 ;  /* 0x02a05000ff0075a7 */ /* 0x000ea40008020148 */
[----:B--2---:R-:W-:Y:S05]  /*0d60*/  @!P1 BRA `(.L_x_15) ;  /* 0x0000007400049947 */ /* 0x004fea0003800000 */
.L_x_97:
[----:B------:R-:W-:Y:S05]  /*0d70*/  @!P0 BRA `(.L_x_16) ;  /* 0x0000000000048947 */ /* 0x000fea0003800000 */
[----:B-1----:R-:W-:Y:S01]  /*0d80*/  BPT.TRAP 0x1 ;  /* 0x000000040000795c */ /* 0x002fe20000300000 */
.L_x_16:
[----:B------:R-:W-:Y:S01]  /*0d90*/  SHF.L.U32 R23, RZ, 0x1f, RZ ;  /* 0x0000001fff177819 */ /* 0x000fe200000006ff */
[----:B------:R-:W-:Y:S01]  /*0da0*/  UIADD3 UR34, UR36, 0x2a090, URZ ;  /* 0x0002a09024227890 */ /* 0x000fe2000fffe03f */
[----:B------:R-:W-:Y:S02]  /*0db0*/  ISETP.NE.AND P2, PT, RZ, UR10, PT ;  /* 0x0000000aff007c0c */ /* 0x000fe4000bf45270 */
[----:B------:R-:W3:Y:S02]  /*0dc0*/  SYNCS.PHASECHK.TRANS64.TRYWAIT P1, [UR36+0x2a000], R23 ;  /* 0x02a00017ff0075a7 */ /* 0x000ee40008020164 */
[----:B---3--:R-:W-:Y:S09]  /*0dd0*/  @!P1 BRA `(.L_x_17) ;  /* 0x0000007400009947 */ /* 0x008ff20003800000 */
.L_x_98:
[----:B------:R-:W-:Y:S01]  /*0de0*/  ULEA UR10, UR10, UR34, 0x3 ;  /* 0x000000220a0a7291 */ /* 0x000fe2000f8e183f */
[----:B--2---:R-:W-:Y:S01]  /*0df0*/  SEL R0, RZ, 0x1, P2 ;  /* 0x00000001ff007807 */ /* 0x004fe20001000000 */
[----:B------:R-:W-:-:S03]  /*0e00*/  UIADD3 UR31, UR37, -0x1, URZ ;  /* 0xffffffff251f7890 */ /* 0x000fc6000fffe03f */
[----:B------:R-:W-:Y:S01]  /*0e10*/  SHF.L.U32 R0, R0, 0x1f, RZ ;  /* 0x0000001f00007819 */ /* 0x000fe200000006ff */
[----:B------:R-:W-:-:S03]  /*0e20*/  USHF.L.U32 UR31, UR31, 0x3, URZ ;  /* 0x000000031f1f7899 */ /* 0x000fc6000800063f */
[----:B------:R-:W2:Y:S02]  /*0e30*/  SYNCS.PHASECHK.TRANS64.TRYWAIT P1, [UR10], R0 ;  /* 0x00000000ff0075a7 */ /* 0x000ea4000802014a */
[----:B--2---:R-:W-:Y:S07]  /*0e40*/  @!P1 BRA `(.L_x_18) ;  /* 0x0000007000fc9947 */ /* 0x004fee0003800000 */
.L_x_99:
[----:B------:R-:W-:Y:S01]  /*0e50*/  USHF.R.U32.HI UR6, URZ, 0x4, UR36 ;  /* 0x000000043f067899 */ /* 0x000fe20008011624 */
[----:B------:R-:W-:Y:S01]  /*0e60*/  WARPGROUP.ARRIVE ;  /* 0x00000000000079c5 */ /* 0x000fe20000000000 */
[----:B------:R-:W-:Y:S02]  /*0e70*/  UIADD3 UR8, UR36, 0xc000, URZ ;  /* 0x0000c00024087890 */ /* 0x000fe4000fffe03f */
[----:B------:R-:W-:Y:S02]  /*0e80*/  ULOP3.LUT UR6, UR6, 0x3fff, URZ, 0xc0, !UPT ;  /* 0x00003fff06067892 */ /* 0x000fe4000f8ec03f */
[----:B------:R-:W-:Y:S02]  /*0e90*/  USHF.R.U32.HI UR8, URZ, 0x4, UR8 ;  /* 0x000000043f087899 */ /* 0x000fe40008011608 */
[----:B------:R-:W-:Y:S02]  /*0ea0*/  ULOP3.LUT UR6, UR6, 0x10000, URZ, 0xfc, !UPT ;  /* 0x0001000006067892 */ /* 0x000fe4000f8efc3f */
[----:B------:R-:W-:-:S02]  /*0eb0*/  ULOP3.LUT UR30, UR8, 0x3fff, URZ, 0xc0, !UPT ;  /* 0x00003fff081e7892 */ /* 0x000fc4000f8ec03f */
[----:B------:R-:W-:Y:S02]  /*0ec0*/  UIMAD UR52, UR7, 0x600, UR6 ;  /* 0x00000600073478a4 */ /* 0x000fe4000f8e0206 */
[----:B------:R-:W-:Y:S01]  /*0ed0*/  ULOP3.LUT UR6, UR30, 0x10000, URZ, 0xfc, !UPT ;  /* 0x000100001e067892 */ /* 0x000fe2000f8efc3f */
[----:B------:R-:W-:Y:S01]  /*0ee0*/  UMOV UR53, 0x40000040 ;  /* 0x4000004000357882 */ /* 0x000fe20000000000 */
[----:B------:R-:W-:Y:S01]  /*0ef0*/  UMOV UR11, 0x40000040 ;  /* 0x40000040000b7882 */ /* 0x000fe20000000000 */
[----:B------:R-:W-:Y:S02]  /*0f00*/  UMOV UR9, UR53 ;  /* 0x0000003500097c82 */ /* 0x000fe40008000000 */
[----:B------:R-:W-:Y:S01]  /*0f10*/  UMOV UR8, UR52 ;  /* 0x0000003400087c82 */ /* 0x000fe20008000000 */
[----:B------:R-:W-:Y:S01]  /*0f20*/  UIADD3 UR48, UR52, 0x2, URZ ;  /* 0x0000000234307890 */ /* 0x000fe2000fffe03f */
[----:B------:R-:W-:Y:S01]  /*0f30*/  UMOV UR10, UR6 ;  /* 0x00000006000a7c82 */ /* 0x000fe20008000000 */
[----:B------:R-:W-:Y:S01]  /*0f40*/  UIADD3 UR50, UR6, 0x2, URZ ;  /* 0x0000000206327890 */ /* 0x000fe2000fffe03f */
[----:B------:R-:W-:Y:S01]  /*0f50*/  HGMMA.64x64x16.F32 R24, gdesc[UR8], RZ, !UPT, gsb0 ;  /* 0x00e00000081879f0 */ /* 0x000fe2000c0008ff */
[----:B------:R-:W-:Y:S01]  /*0f60*/  UMOV UR49, 0x40000040 ;  /* 0x4000004000317882 */ /* 0x000fe20000000000 */
[----:B------:R-:W-:Y:S01]  /*0f70*/  UMOV UR51, 0x40000040 ;  /* 0x4000004000337882 */ /* 0x000fe20000000000 */
[----:B------:R-:W-:-:S02]  /*0f80*/  UIADD3 UR44, UR52, 0x4, URZ ;  /* 0x00000004342c7890 */ /* 0x000fc4000fffe03f */
[----:B------:R-:W-:Y:S01]  /*0f90*/  UIADD3 UR46, UR6, 0x4, URZ ;  /* 0x00000004062e7890 */ /* 0x000fe2000fffe03f */
[----:B------:R-:W-:Y:S01]  /*0fa0*/  UMOV UR45, 0x40000040 ;  /* 0x40000040002d7882 */ /* 0x000fe20000000000 */
[----:B------:R-:W-:Y:S01]  /*0fb0*/  UMOV UR47, 0x40000040 ;  /* 0x40000040002f7882 */ /* 0x000fe20000000000 */
[----:B------:R-:W-:Y:S02]  /*0fc0*/  UIADD3 UR40, UR52, 0x6, URZ ;  /* 0x0000000634287890 */ /* 0x000fe4000fffe03f */
[----:B------:R-:W-:Y:S01]  /*0fd0*/  UIADD3 UR42, UR6, 0x6, URZ ;  /* 0x00000006062a7890 */ /* 0x000fe2000fffe03f */
[----:B------:R-:W-:Y:S01]  /*0fe0*/  UMOV UR41, 0x40000040 ;  /* 0x4000004000297882 */ /* 0x000fe20000000000 */
[----:B------:R-:W-:Y:S01]  /*0ff0*/  UMOV UR43, 0x40000040 ;  /* 0x40000040002b7882 */ /* 0x000fe20000000000 */
[----:B------:R-:W-:Y:S02]  /*1000*/  UIADD3 UR32, UR52, 0x200, URZ ;  /* 0x0000020034207890 */ /* 0x000fe4000fffe03f */
[----:B------:R-:W-:Y:S01]  /*1010*/  UIADD3 UR10, UR6, 0x200, URZ ;  /* 0x00000200060a7890 */ /* 0x000fe2000fffe03f */
[----:B------:R-:W-:Y:S01]  /*1020*/  UMOV UR33, 0x40000040 ;  /* 0x4000004000217882 */ /* 0x000fe20000000000 */
[----:B------:R-:W-:Y:S01]  /*1030*/  UMOV UR11, 0x40000040 ;  /* 0x40000040000b7882 */ /* 0x000fe20000000000 */
[----:B------:R-:W-:-:S02]  /*1040*/  UMOV UR9, UR33 ;  /* 0x0000002100097c82 */ /* 0x000fc40008000000 */
[----:B------:R-:W-:Y:S01]  /*1050*/  UMOV UR8, UR32 ;  /* 0x0000002000087c82 */ /* 0x000fe20008000000 */
[----:B------:R-:W-:Y:S01]  /*1060*/  UIADD3 UR28, UR52, 0x202, URZ ;  /* 0x00000202341c7890 */ /* 0x000fe2000fffe03f */
        /* <DEDUP_REMOVED lines=21> */
[----:B------:R-:W-:Y:S01]  /*11c0*/  ULDC UR7, c[0x0][0x604] ;  /* 0x0001810000077ab9 */ /* 0x000fe20000000800 */
[----:B------:R-:W-:Y:S01]  /*11d0*/  ULOP3.LUT UR31, UR31, 0x8, URZ, 0xc, !UPT ;  /* 0x000000081f1f7892 */ /* 0x000fe2000f8e0c3f */
[----:B------:R-:W-:-:S02]  /*11e0*/  WARPGROUP.DEPBAR.LE gsb0, 0x0 ;  /* 0x00008000000079c5 */ /* 0x000fc40000010000 */
[----:B------:R-:W-:-:S06]  /*11f0*/  WARPGROUP.ARRIVE ;  /* 0x00000000000079c5 */ /* 0x000fcc0000000000 */
[----:B------:R-:W-:Y:S03]  /*1200*/  HGMMA.64x64x16.F32 R24, gdesc[UR48], R24, gsb0 ;  /* 0x00e00000301879f0 */ /* 0x000fe60008000818 */
[----:B------:R-:W-:Y:S02]  /*1210*/  WARPGROUP.DEPBAR.LE gsb0, 0x0 ;  /* 0x00008000000079c5 */ /* 0x000fe40000010000 */
[----:B------:R-:W-:-:S06]  /*1220*/  WARPGROUP.ARRIVE ;  /* 0x00000000000079c5 */ /* 0x000fcc0000000000 */
[----:B------:R-:W-:Y:S03]  /*1230*/  HGMMA.64x64x16.F32 R24, gdesc[UR44], R24, gsb0 ;  /* 0x00e000002c1879f0 */ /* 0x000fe60008000818 */
[----:B------:R-:W-:Y:S02]  /*1240*/  WARPGROUP.DEPBAR.LE gsb0, 0x0 ;  /* 0x00008000000079c5 */ /* 0x000fe40000010000 */
[----:B------:R-:W-:-:S06]  /*1250*/  WARPGROUP.ARRIVE ;  /* 0x00000000000079c5 */ /* 0x000fcc0000000000 */
[----:B------:R-:W-:Y:S03]  /*1260*/  HGMMA.64x64x16.F32 R24, gdesc[UR40], R24, gsb0 ;  /* 0x00e00000281879f0 */ /* 0x000fe60008000818 */
[----:B------:R-:W-:Y:S02]  /*1270*/  WARPGROUP.DEPBAR.LE gsb0, 0x0 ;  /* 0x00008000000079c5 */ /* 0x000fe40000010000 */
[----:B------:R-:W-:-:S06]  /*1280*/  WARPGROUP.ARRIVE ;  /* 0x00000000000079c5 */ /* 0x000fcc0000000000 */
[----:B------:R-:W-:Y:S01]  /*1290*/  HGMMA.64x64x16.F32 R24, gdesc[UR8], R24, gsb0 ;  /* 0x00e00000081879f0 */ /* 0x000fe20008000818 */
[----:B------:R-:W-:Y:S01]  /*12a0*/  UIADD3 UR10, UR6, 0x202, URZ ;  /* 0x00000202060a7890 */ /* 0x000fe2000fffe03f */
[----:B------:R-:W-:Y:S01]  /*12b0*/  UMOV UR8, UR28 ;  /* 0x0000001c00087c82 */ /* 0x000fe20008000000 */
[----:B------:R-:W-:Y:S01]  /*12c0*/  UMOV UR9, UR29 ;  /* 0x0000001d00097c82 */ /* 0x000fe20008000000 */
[----:B------:R-:W-:Y:S01]  /*12d0*/  UMOV UR11, 0x40000040 ;  /* 0x40000040000b7882 */ /* 0x000fe20000000000 */
[----:B------:R-:W-:Y:S02]  /*12e0*/  WARPGROUP.DEPBAR.LE gsb0, 0x0 ;  /* 0x00008000000079c5 */ /* 0x000fe40000010000 */
[----:B------:R-:W-:-:S06]  /*12f0*/  WARPGROUP.ARRIVE ;  /* 0x00000000000079c5 */ /* 0x000fcc0000000000 */
[----:B------:R-:W-:Y:S01]  /*1300*/  HGMMA.64x64x16.F32 R24, gdesc[UR8], R24, gsb0 ;  /* 0x00e00000081879f0 */ /* 0x000fe20008000818 */
[----:B------:R-:W-:Y:S02]  /*1310*/  UIADD3 UR8, UR52, 0x404, URZ ;  /* 0x0000040434087890 */ /* 0x000fe4000fffe03f */
[----:B------:R-:W-:Y:S01]  /*1320*/  UIADD3 UR10, UR6, 0x404, URZ ;  /* 0x00000404060a7890 */ /* 0x000fe2000fffe03f */
[----:B------:R-:W-:Y:S01]  /*1330*/  UMOV UR9, 0x40000040 ;  /* 0x4000004000097882 */ /* 0x000fe20000000000 */
[----:B------:R-:W-:Y:S01]  /*1340*/  UMOV UR11, 0x40000040 ;  /* 0x40000040000b7882 */ /* 0x000fe20000000000 */
        /* <DEDUP_REMOVED lines=15> */
[----:B------:R-:W-:Y:S02]  /*1440*/  ULDC UR10, c[0x0][0x604] ;  /* 0x00018100000a7ab9 */ /* 0x000fe40000000800 */
[----:B------:R-:W-:Y:S02]  /*1450*/  WARPGROUP.DEPBAR.LE gsb0, 0x0 ;  /* 0x00008000000079c5 */ /* 0x000fe40000010000 */
[----:B------:R-:W-:-:S06]  /*1460*/  WARPGROUP.ARRIVE ;  /* 0x00000000000079c5 */ /* 0x000fcc0000000000 */
[----:B------:R-:W-:Y:S03]  /*1470*/  HGMMA.64x64x16.F32 R24, gdesc[UR56], R24, gsb0 ;  /* 0x00e00000381879f0 */ /* 0x000fe60008000818 */
[----:B------:R-:W-:Y:S02]  /*1480*/  WARPGROUP.DEPBAR.LE gsb0, 0x0 ;  /* 0x00008000000079c5 */ /* 0x000fe40000010000 */
[----:B--2---:R-:W-:-:S04]  /*1490*/  FMNMX R3, R24, R25, !PT ;  /* 0x0000001918037209 */ /* 0x004fc80007800000 */
[----:B------:R-:W-:-:S04]  /*14a0*/  FMNMX R0, R28, R3, !PT ;  /* 0x000000031c007209 */ /* 0x000fc80007800000 */
        /* <DEDUP_REMOVED lines=9> */
[----:B------:R-:W-:Y:S02]  /*1540*/  FMNMX R0, R48, R3, !PT ;  /* 0x0000000330007209 */ /* 0x000fe40007800000 */
[----:B------:R-:W-:Y:S02]  /*1550*/  FMNMX R3, R26, R27, !PT ;  /* 0x0000001b1a037209 */ /* 0x000fe40007800000 */
[----:B------:R-:W-:Y:S02]  /*1560*/  FMNMX R5, R49, R0, !PT ;  /* 0x0000000031057209 */ /* 0x000fe40007800000 */
[----:B------:R-:W-:Y:S02]  /*1570*/  FMNMX R0, R30, R3, !PT ;  /* 0x000000031e007209 */ /* 0x000fe40007800000 */
[----:B------:R-:W-:Y:S02]  /*1580*/  FMNMX R2, R52, R5, !PT ;  /* 0x0000000534027209 */ /* 0x000fe40007800000 */
[----:B------:R-:W-:-:S02]  /*1590*/  FMNMX R3, R31, R0, !PT ;  /* 0x000000001f037209 */ /* 0x000fc40007800000 */
[----:B------:R-:W-:Y:S02]  /*15a0*/  FMNMX R2, R53, R2, !PT ;  /* 0x0000000235027209 */ /* 0x000fe40007800000 */
[----:B------:R-:W-:-:S03]  /*15b0*/  FMNMX R0, R34, R3, !PT ;  /* 0x0000000322007209 */ /* 0x000fc60007800000 */
[----:B------:R-:W2:Y:S01]  /*15c0*/  SHFL.BFLY PT, R5, R2, 0x1, 0x1f ;  /* 0x0c201f0002057f89 */ /* 0x000ea200000e0000 */
[----:B------:R-:W-:-:S04]  /*15d0*/  FMNMX R3, R35, R0, !PT ;  /* 0x0000000023037209 */ /* 0x000fc80007800000 */
[----:B------:R-:W-:-:S04]  /*15e0*/  FMNMX R0, R38, R3, !PT ;  /* 0x0000000326007209 */ /* 0x000fc80007800000 */
[----:B------:R-:W-:-:S04]  /*15f0*/  FMNMX R3, R39, R0, !PT ;  /* 0x0000000027037209 */ /* 0x000fc80007800000 */
[----:B------:R-:W-:-:S04]  /*1600*/  FMNMX R0, R42, R3, !PT ;  /* 0x000000032a007209 */ /* 0x000fc80007800000 */
[----:B------:R-:W-:-:S04]  /*1610*/  FMNMX R3, R43, R0, !PT ;  /* 0x000000002b037209 */ /* 0x000fc80007800000 */
[----:B------:R-:W-:Y:S02]  /*1620*/  FMNMX R0, R46, R3, !PT ;  /* 0x000000032e007209 */ /* 0x000fe40007800000 */
[----:B--2---:R-:W-:Y:S02]  /*1630*/  FMNMX R5, R2, R5, !PT ;  /* 0x0000000502057209 */ /* 0x004fe40007800000 */
[----:B------:R-:W-:-:S03]  /*1640*/  FMNMX R3, R47, R0, !PT ;  /* 0x000000002f037209 */ /* 0x000fc60007800000 */
[----:B------:R-:W2:Y:S01]  /*1650*/  SHFL.BFLY PT, R4, R5, 0x2, 0x1f ;  /* 0x0c401f0005047f89 */ /* 0x000ea200000e0000 */
[----:B------:R-:W-:-:S04]  /*1660*/  FMNMX R0, R50, R3, !PT ;  /* 0x0000000332007209 */ /* 0x000fc80007800000 */
[----:B------:R-:W-:-:S04]  /*1670*/  FMNMX R3, R51, R0, !PT ;  /* 0x0000000033037209 */ /* 0x000fc80007800000 */
[----:B------:R-:W-:-:S04]  /*1680*/  FMNMX R0, R54, R3, !PT ;  /* 0x0000000336007209 */ /* 0x000fc80007800000 */
[----:B------:R-:W-:-:S05]  /*1690*/  FMNMX R0, R55, R0, !PT ;  /* 0x0000000037007209 */ /* 0x000fca0007800000 */
[----:B------:R-:W3:Y:S01]  /*16a0*/  SHFL.BFLY PT, R3, R0, 0x1, 0x1f ;  /* 0x0c201f0000037f89 */ /* 0x000ee200000e0000 */
[----:B--2---:R-:W-:-:S04]  /*16b0*/  FMNMX R4, R5, R4, !PT ;  /* 0x0000000405047209 */ /* 0x004fc80007800000 */
[----:B------:R-:W-:-:S04]  /*16c0*/  FSETP.NEU.AND P1, PT, R4, -INF , PT ;  /* 0xff8000000400780b */ /* 0x000fc80003f2d000 */
[----:B------:R-:W-:-:S05]  /*16d0*/  FSEL R2, R4, RZ, P1 ;  /* 0x000000ff04027208 */ /* 0x000fca0000800000 */
[----:B------:R-:W-:Y:S01]  /*16e0*/  FMUL R2, R2, UR7 ;  /* 0x0000000702027c20 */ /* 0x000fe20008400000 */
[----:B------:R-:W-:-:S03]  /*16f0*/  ULDC UR7, c[0x0][0x604] ;  /* 0x0001810000077ab9 */ /* 0x000fc60000000800 */
[--C-:B------:R-:W-:Y:S01]  /*1700*/  FFMA R24, R24, UR7, -R2.reuse ;  /* 0x0000000718187c23 */ /* 0x100fe20008000802 */
[----:B------:R-:W-:Y:S01]  /*1710*/  ULDC UR7, c[0x0][0x604] ;  /* 0x0001810000077ab9 */ /* 0x000fe20000000800 */
[----:B---3--:R-:W-:Y:S01]  /*1720*/  FMNMX R3, R0, R3, !PT ;  /* 0x0000000300037209 */ /* 0x008fe20007800000 */
[--C-:B------:R-:W-:Y:S01]  /*1730*/  FFMA R25, R25, UR7, -R2.reuse ;  /* 0x0000000719197c23 */ /* 0x100fe20008000802 */
[----:B------:R-:W-:Y:S01]  /*1740*/  ULDC UR7, c[0x0][0x604] ;  /* 0x0001810000077ab9 */ /* 0x000fe20000000800 */
[----:B------:R-:W-:Y:S01]  /*1750*/  FSETP.GEU.AND P6, PT, R24, -126, PT ;  /* 0xc2fc00001800780b */ /* 0x000fe20003fce000 */
[--C-:B------:R-:W-:Y:S01]  /*1760*/  FFMA R28, R28, UR7, -R2.reuse ;  /* 0x000000071c1c7c23 */ /* 0x100fe20008000802 */
[----:B------:R-:W2:Y:S01]  /*1770*/  SHFL.BFLY PT, R0, R3, 0x2, 0x1f ;  /* 0x0c401f0003007f89 */ /* 0x000ea200000e0000 */
[----:B------:R-:W-:Y:S01]  /*1780*/  FSETP.GEU.AND P5, PT, R25, -126, PT ;  /* 0xc2fc00001900780b */ /* 0x000fe20003fae000 */
[----:B------:R-:W-:Y:S02]  /*1790*/  ULDC UR7, c[0x0][0x604] ;  /* 0x0001810000077ab9 */ /* 0x000fe40000000800 */
[----:B------:R-:W-:Y:S01]  /*17a0*/  FSETP.GEU.AND P1, PT, R28, -126, PT ;  /* 0xc2fc00001c00780b */ /* 0x000fe20003f2e000 */
[----:B------:R-:W-:Y:S01]  /*17b0*/  FFMA R29, R29, UR7, -R2 ;  /* 0x000000071d1d7c23 */ /* 0x000fe20008000802 */
[----:B------:R-:W-:-:S02]  /*17c0*/  ULDC UR7, c[0x0][0x604] ;  /* 0x0001810000077ab9 */ /* 0x000fc40000000800 */
[--C-:B------:R-:W-:Y:S01]  /*17d0*/  FFMA R32, R32, UR7, -R2.reuse ;  /* 0x0000000720207c23 */ /* 0x100fe20008000802 */
[----:B------:R-:W-:Y:S01]  /*17e0*/  ULDC UR7, c[0x0][0x604] ;  /* 0x0001810000077ab9 */ /* 0x000fe20000000800 */
[----:B------:R-:W-:Y:S01]  /*17f0*/  FSETP.GEU.AND P2, PT, R29, -126, PT ;  /* 0xc2fc00001d00780b */ /* 0x000fe20003f4e000 */
[--C-:B------:R-:W-:Y:S01]  /*1800*/  FFMA R33, R33, UR7, -R2.reuse ;  /* 0x0000000721217c23 */ /* 0x100fe20008000802 */
[----:B------:R-:W-:Y:S01]  /*1810*/  ULDC UR7, c[0x0][0x604] ;  /* 0x0001810000077ab9 */ /* 0x000fe20000000800 */
[----:B------:R-:W-:Y:S01]  /*1820*/  FSETP.GEU.AND P3, PT, R32, -126, PT ;  /* 0xc2fc00002000780b */ /* 0x000fe20003f6e000 */
[----:B------:R-:W-:Y:S01]  /*1830*/  @!P5 FMUL R25, R25, 0.5 ;  /* 0x3f0000001919d820 */ /* 0x000fe20000400000 */
[--C-:B------:R-:W-:Y:S01]  /*1840*/  FFMA R36, R36, UR7, -R2.reuse ;  /* 0x0000000724247c23 */ /* 0x100fe20008000802 */
[----:B------:R-:W-:Y:S01]  /*1850*/  ULDC UR7, c[0x0][0x604] ;  /* 0x0001810000077ab9 */ /* 0x000fe20000000800 */
[----:B------:R-:W-:Y:S01]  /*1860*/  @!P1 FMUL R28, R28, 0.5 ;  /* 0x3f0000001c1c9820 */ /* 0x000fe20000400000 */
[--C-:B------:R-:W-:Y:S01]  /*1870*/  FFMA R37, R37, UR7, -R2.reuse ;  /* 0x0000000725257c23 */ /* 0x100fe20008000802 */
[----:B------:R-:W-:Y:S01]  /*1880*/  ULDC UR7, c[0x0][0x604] ;  /* 0x0001810000077ab9 */ /* 0x000fe20000000800 */
[----:B------:R-:W3:Y:S01]  /*1890*/  MUFU.EX2 R25, R25 ;  /* 0x0000001900197308 */ /* 0x000ee20000000800 */
[--C-:B------:R-:W-:Y:S01]  /*18a0*/  FFMA R40, R40, UR7, -R2.reuse ;  /* 0x0000000728287c23 */ /* 0x100fe20008000802 */
[----:B------:R-:W-:Y:S01]  /*18b0*/  @!P6 FMUL R24, R24, 0.5 ;  /* 0x3f0000001818e820 */ /* 0x000fe20000400000 */
[----:B------:R-:W-:Y:S01]  /*18c0*/  @!P2 FMUL R29, R29, 0.5 ;  /* 0x3f0000001d1da820 */ /* 0x000fe20000400000 */
[----:B--2---:R-:W-:Y:S01]  /*18d0*/  FMNMX R3, R3, R0, !PT ;  /* 0x0000000003037209 */ /* 0x004fe20007800000 */
[----:B------:R-:W-:Y:S01]  /*18e0*/  ULDC UR7, c[0x0][0x604] ;  /* 0x0001810000077ab9 */ /* 0x000fe20000000800 */
[----:B------:R-:W-:Y:S01]  /*18f0*/  @!P3 FMUL R32, R32, 0.5 ;  /* 0x3f0000002020b820 */ /* 0x000fe20000400000 */
[----:B------:R-:W-:Y:S01]  /*1900*/  FFMA R41, R41, UR7, -R2 ;  /* 0x0000000729297c23 */ /* 0x000fe20008000802 */
[----:B------:R-:W2:Y:S01]  /*1910*/  MUFU.EX2 R122, R28 ;  /* 0x0000001c007a7308 */ /* 0x000ea20000000800 */
[----:B------:R-:W-:Y:S01]  /*1920*/  FSETP.NEU.AND P4, PT, R3, -INF , PT ;  /* 0xff8000000300780b */ /* 0x000fe20003f8d000 */
[----:B------:R-:W-:-:S02]  /*1930*/  ULDC UR7, c[0x0][0x604] ;  /* 0x0001810000077ab9 */ /* 0x000fc40000000800 */
[--C-:B------:R-:W-:Y:S01]  /*1940*/  FFMA R44, R44, UR7, -R2.reuse ;  /* 0x000000072c2c7c23 */ /* 0x100fe20008000802 */
[----:B------:R-:W-:Y:S01]  /*1950*/  FSEL R0, R3, RZ, P4 ;  /* 0x000000ff03007208 */ /* 0x000fe20002000000 */
[----:B------:R-:W-:Y:S01]  /*1960*/  ULDC UR7, c[0x0][0x604] ;  /* 0x0001810000077ab9 */ /* 0x000fe20000000800 */
[----:B------:R-:W-:Y:S01]  /*1970*/  FSETP.GEU.AND P4, PT, R33, -126, PT ;  /* 0xc2fc00002100780b */ /* 0x000fe20003f8e000 */
[----:B------:R-:W4:Y:S01]  /*1980*/  MUFU.EX2 R120, R24 ;  /* 0x0000001800787308 */ /* 0x000f220000000800 */
[----:B---3--:R-:W-:Y:S01]  /*1990*/  @!P5 FMUL R25, R25, R25 ;  /* 0x000000191919d220 */ /* 0x008fe20000400000 */
[----:B------:R-:W-:Y:S01]  /*19a0*/  FSETP.GEU.AND P5, PT, R37, -126, PT ;  /* 0xc2fc00002500780b */ /* 0x000fe20003fae000 */
[--C-:B------:R-:W-:Y:S01]  /*19b0*/  FFMA R45, R45, UR7, -R2.reuse ;  /* 0x000000072d2d7c23 */ /* 0x100fe20008000802 */
[----:B------:R-:W-:Y:S02]  /*19c0*/  ULDC UR7, c[0x0][0x604] ;  /* 0x0001810000077ab9 */ /* 0x000fe40000000800 */
[--C-:B------:R-:W-:Y:S01]  /*19d0*/  FFMA R48, R48, UR7, -R2.reuse ;  /* 0x0000000730307c23 */ /* 0x100fe20008000802 */
[----:B------:R-:W-:Y:S01]  /*19e0*/  ULDC UR7, c[0x0][0x604] ;  /* 0x0001810000077ab9 */ /* 0x000fe20000000800 */
[----:B------:R-:W3:Y:S01]  /*19f0*/  MUFU.EX2 R29, R29 ;  /* 0x0000001d001d7308 */ /* 0x000ee20000000800 */
[----:B--2---:R-:W-:Y:S01]  /*1a00*/  @!P1 FMUL R122, R122, R122 ;  /* 0x0000007a7a7a9220 */ /* 0x004fe20000400000 */
[----:B------:R-:W-:Y:S01]  /*1a10*/  FSETP.GEU.AND P1, PT, R40, -126, PT ;  /* 0xc2fc00002800780b */ /* 0x000fe20003f2e000 */
[----:B------:R-:W-:Y:S01]  /*1a20*/  FFMA R49, R49, UR7, -R2 ;  /* 0x0000000731317c23 */ /* 0x000fe20008000802 */
[----:B------:R-:W-:Y:S01]  /*1a30*/  @!P4 FMUL R33, R33, 0.5 ;  /* 0x3f0000002121c820 */ /* 0x000fe20000400000 */
[----:B------:R-:W-:-:S02]  /*1a40*/  ULDC UR7, c[0x0][0x604] ;  /* 0x0001810000077ab9 */ /* 0x000fc40000000800 */
[----:B------:R-:W-:Y:S01]  /*1a50*/  @!P5 FMUL R37, R37, 0.5 ;  /* 0x3f0000002525d820 */ /* 0x000fe20000400000 */
[----:B------:R-:W2:Y:S01]  /*1a60*/  MUFU.EX2 R124, R32 ;  /* 0x00000020007c7308 */ /* 0x000ea20000000800 */
[--C-:B------:R-:W-:Y:S01]  /*1a70*/  FFMA R52, R52, UR7, -R2.reuse ;  /* 0x0000000734347c23 */ /* 0x100fe20008000802 */
[----:B----4-:R-:W-:Y:S01]  /*1a80*/  @!P6 FMUL R120, R120, R120 ;  /* 0x000000787878e220 */ /* 0x010fe20000400000 */
[----:B------:R-:W-:Y:S01]  /*1a90*/  FSETP.GEU.AND P6, PT, R36, -126, PT ;  /* 0xc2fc00002400780b */ /* 0x000fe20003fce000 */
[----:B------:R-:W-:Y:S02]  /*1aa0*/  ULDC UR7, c[0x0][0x604] ;  /* 0x0001810000077ab9 */ /* 0x000fe40000000800 */
[----:B------:R-:W-:Y:S01]  /*1ab0*/  FFMA R2, R53, UR7, -R2 ;  /* 0x0000000735027c23 */ /* 0x000fe20008000802 */
[----:B------:R-:W-:Y:S01]  /*1ac0*/  @!P1 FMUL R40, R40, 0.5 ;  /* 0x3f00000028289820 */ /* 0x000fe20000400000 */
[----:B------:R-:W4:Y:S01]  /*1ad0*/  MUFU.EX2 R33, R33 ;  /* 0x0000002100217308 */ /* 0x000f220000000800 */
[----:B---3--:R-:W-:Y:S01]  /*1ae0*/  @!P2 FMUL R29, R29, R29 ;  /* 0x0000001d1d1da220 */ /* 0x008fe20000400000 */
[----:B------:R-:W-:Y:S01]  /*1af0*/  FSETP.GEU.AND P2, PT, R41, -126, PT ;  /* 0xc2fc00002900780b */ /* 0x000fe20003f4e000 */
[----:B------:R-:W-:-:S02]  /*1b00*/  ULDC UR7, c[0x0][0x604] ;  /* 0x0001810000077ab9 */ /* 0x000fc40000000800 */
[----:B------:R-:W-:Y:S01]  /*1b10*/  FMUL R0, R0, UR7 ;  /* 0x0000000700007c20 */ /* 0x000fe20008400000 */
[----:B------:R-:W-:Y:S02]  /*1b20*/  ULDC UR7, c[0x0][0x604] ;  /* 0x0001810000077ab9 */ /* 0x000fe40000000800 */
[----:B------:R-:W3:Y:S01]  /*1b30*/  MUFU.EX2 R37, R37 ;  /* 0x0000002500257308 */ /* 0x000ee20000000800 */
[----:B--2---:R-:W-:Y:S01]  /*1b40*/  @!P3 FMUL R124, R124, R124 ;  /* 0x0000007c7c7cb220 */ /* 0x004fe20000400000 */
[----:B------:R-:W-:Y:S01]  /*1b50*/  FSETP.GEU.AND P3, PT, R44, -126, PT ;  /* 0xc2fc00002c00780b */ /* 0x000fe20003f6e000 */
[----:B------:R-:W-:Y:S01]  /*1b60*/  @!P6 FMUL R36, R36, 0.5 ;  /* 0x3f0000002424e820 */ /* 0x000fe20000400000 */
[--C-:B------:R-:W-:Y:S01]  /*1b70*/  FFMA R26, R26, UR7, -R0.reuse ;  /* 0x000000071a1a7c23 */ /* 0x100fe20008000800 */
[----:B------:R-:W-:Y:S01]  /*1b80*/  ULDC UR7, c[0x0][0x604] ;  /* 0x0001810000077ab9 */ /* 0x000fe20000000800 */
[--C-:B------:R-:W-:Y:S01]  /*1b90*/  FFMA R55, R55, UR10, -R0.reuse ;  /* 0x0000000a37377c23 */ /* 0x100fe20008000800 */
[----:B------:R-:W-:Y:S01]  /*1ba0*/  @!P2 FMUL R41, R41, 0.5 ;  /* 0x3f0000002929a820 */ /* 0x000fe20000400000 */
[----:B------:R-:W2:Y:S01]  /*1bb0*/  MUFU.EX2 R5, R40 ;  /* 0x0000002800057308 */ /* 0x000ea20000000800 */
[----:B----4-:R-:W-:Y:S01]  /*1bc0*/  @!P4 FMUL R33, R33, R33 ;  /* 0x000000212121c220 */ /* 0x010fe20000400000 */
[----:B------:R-:W-:Y:S01]  /*1bd0*/  FSETP.GEU.AND P4, PT, R45, -126, PT ;  /* 0xc2fc00002d00780b */ /* 0x000fe20003f8e000 */
[----:B------:R-:W-:Y:S01]  /*1be0*/  FFMA R27, R27, UR7, -R0 ;  /* 0x000000071b1b7c23 */ /* 0x000fe20008000800 */
[----:B------:R-:W-:-:S02]  /*1bf0*/  ULDC UR7, c[0x0][0x604] ;  /* 0x0001810000077ab9 */ /* 0x000fc40000000800 */
[--C-:B------:R-:W-:Y:S01]  /*1c00*/  FFMA R30, R30, UR7, -R0.reuse ;  /* 0x000000071e1e7c23 */ /* 0x100fe20008000800 */
[----:B------:R-:W-:Y:S01]  /*1c10*/  @!P3 FMUL R44, R44, 0.5 ;  /* 0x3f0000002c2cb820 */ /* 0x000fe20000400000 */
[----:B------:R-:W4:Y:S01]  /*1c20*/  MUFU.EX2 R126, R36 ;  /* 0x00000024007e7308 */ /* 0x000f220000000800 */
[----:B---3--:R-:W-:Y:S01]  /*1c30*/  @!P5 FMUL R37, R37, R37 ;  /* 0x000000252525d220 */ /* 0x008fe20000400000 */
[----:B------:R-:W-:Y:S01]  /*1c40*/  FSETP.GEU.AND P5, PT, R49, -126, PT ;  /* 0xc2fc00003100780b */ /* 0x000fe20003fae000 */
[----:B------:R-:W-:Y:S02]  /*1c50*/  ULDC UR7, c[0x0][0x604] ;  /* 0x0001810000077ab9 */ /* 0x000fe40000000800 */
[--C-:B------:R-:W-:Y:S01]  /*1c60*/  FFMA R31, R31, UR7, -R0.reuse ;  /* 0x000000071f1f7c23 */ /* 0x100fe20008000800 */
[----:B------:R-:W-:Y:S01]  /*1c70*/  ULDC UR7, c[0x0][0x604] ;  /* 0x0001810000077ab9 */ /* 0x000fe20000000800 */
[----:B------:R-:W-:Y:S01]  /*1c80*/  @!P4 FMUL R45, R45, 0.5 ;  /* 0x3f0000002d2dc820 */ /* 0x000fe20000400000 */
[----:B------:R-:W3:Y:S01]  /*1c90*/  MUFU.EX2 R128, R41 ;  /* 0x0000002900807308 */ /* 0x000ee20000000800 */
[----:B--2---:R-:W-:Y:S01]  /*1ca0*/  @!P1 FMUL R5, R5, R5 ;  /* 0x0000000505059220 */ /* 0x004fe20000400000 */
[----:B------:R-:W-:Y:S01]  /*1cb0*/  FSETP.GEU.AND P1, PT, R52, -126, PT ;  /* 0xc2fc00003400780b */ /* 0x000fe20003f2e000 */
[----:B------:R-:W-:Y:S01]  /*1cc0*/  FFMA R34, R34, UR7, -R0 ;  /* 0x0000000722227c23 */ /* 0x000fe20008000800 */
[----:B------:R-:W-:-:S02]  /*1cd0*/  ULDC UR7, c[0x0][0x604] ;  /* 0x0001810000077ab9 */ /* 0x000fc40000000800 */
[--C-:B------:R-:W-:Y:S01]  /*1ce0*/  FFMA R35, R35, UR7, -R0.reuse ;  /* 0x0000000723237c23 */ /* 0x100fe20008000800 */
[----:B------:R-:W-:Y:S01]  /*1cf0*/  @!P5 FMUL R49, R49, 0.5 ;  /* 0x3f0000003131d820 */ /* 0x000fe20000400000 */
[----:B------:R-:W2:Y:S01]  /*1d00*/  MUFU.EX2 R130, R45 ;  /* 0x0000002d00827308 */ /* 0x000ea20000000800 */
[----:B----4-:R-:W-:Y:S01]  /*1d10*/  @!P6 FMUL R126, R126, R126 ;  /* 0x0000007e7e7ee220 */ /* 0x010fe20000400000 */
[----:B------:R-:W-:Y:S01]  /*1d20*/  FSETP.GEU.AND P6, PT, R48, -126, PT ;  /* 0xc2fc00003000780b */ /* 0x000fe20003fce000 */
[----:B------:R-:W-:Y:S02]  /*1d30*/  ULDC UR7, c[0x0][0x604] ;  /* 0x0001810000077ab9 */ /* 0x000fe40000000800 */
[--C-:B------:R-:W-:Y:S01]  /*1d40*/  FFMA R38, R38, UR7, -R0.reuse ;  /* 0x0000000726267c23 */ /* 0x100fe20008000800 */
[----:B------:R-:W-:Y:S01]  /*1d50*/  ULDC UR7, c[0x0][0x604] ;  /* 0x0001810000077ab9 */ /* 0x000fe20000000800 */
[----:B------:R-:W-:Y:S01]  /*1d60*/  @!P1 FMUL R52, R52, 0.5 ;  /* 0x3f00000034349820 */ /* 0x000fe20000400000 */
[----:B------:R-:W4:Y:S01]  /*1d70*/  MUFU.EX2 R7, R44 ;  /* 0x0000002c00077308 */ /* 0x000f220000000800 */
[----:B---3--:R-:W-:Y:S01]  /*1d80*/  @!P2 FMUL R128, R128, R128 ;  /* 0x000000808080a220 */ /* 0x008fe20000400000 */
[----:B------:R-:W-:Y:S01]  /*1d90*/  FSETP.GEU.AND P2, PT, R2, -126, PT ;  /* 0xc2fc00000200780b */ /* 0x000fe20003f4e000 */
[----:B------:R-:W-:Y:S01]  /*1da0*/  FFMA R39, R39, UR7, -R0 ;  /* 0x0000000727277c23 */ /* 0x000fe20008000800 */
[----:B------:R-:W-:-:S02]  /*1db0*/  ULDC UR7, c[0x0][0x604] ;  /* 0x0001810000077ab9 */ /* 0x000fc40000000800 */
[--C-:B------:R-:W-:Y:S01]  /*1dc0*/  FFMA R42, R42, UR7, -R0.reuse ;  /* 0x000000072a2a7c23 */ /* 0x100fe20008000800 */
[----:B------:R-:W-:Y:S01]  /*1dd0*/  @!P6 FMUL R48, R48, 0.5 ;  /* 0x3f0000003030e820 */ /* 0x000fe20000400000 */
[----:B------:R-:W3:Y:S01]  /*1de0*/  MUFU.EX2 R132, R49 ;  /* 0x0000003100847308 */ /* 0x000ee20000000800 */
[----:B--2---:R-:W-:Y:S01]  /*1df0*/  @!P4 FMUL R130, R130, R130 ;  /* 0x000000828282c220 */ /* 0x004fe20000400000 */
[----:B------:R-:W-:Y:S01]  /*1e00*/  FSETP.GEU.AND P4, PT, R27, -126, PT ;  /* 0xc2fc00001b00780b */ /* 0x000fe20003f8e000 */
[----:B------:R-:W-:Y:S02]  /*1e10*/  ULDC UR7, c[0x0][0x604] ;  /* 0x0001810000077ab9 */ /* 0x000fe40000000800 */
[--C-:B------:R-:W-:Y:S01]  /*1e20*/  FFMA R43, R43, UR7, -R0.reuse ;  /* 0x000000072b2b7c23 */ /* 0x100fe20008000800 */
[----:B------:R-:W-:Y:S01]  /*1e30*/  ULDC UR7, c[0x0][0x604] ;  /* 0x0001810000077ab9 */ /* 0x000fe20000000800 */
[----:B------:R-:W-:Y:S01]  /*1e40*/  @!P2 FMUL R2, R2, 0.5 ;  /* 0x3f0000000202a820 */ /* 0x000fe20000400000 */
[----:B------:R-:W2:Y:S01]  /*1e50*/  MUFU.EX2 R11, R52 ;  /* 0x00000034000b7308 */ /* 0x000ea20000000800 */
[----:B----4-:R-:W-:Y:S01]  /*1e60*/  @!P3 FMUL R7, R7, R7 ;  /* 0x000000070707b220 */ /* 0x010fe20000400000 */
[----:B------:R-:W-:Y:S01]  /*1e70*/  FSETP.GEU.AND P3, PT, R26, -126, PT ;  /* 0xc2fc00001a00780b */ /* 0x000fe20003f6e000 */
[----:B------:R-:W-:Y:S01]  /*1e80*/  FFMA R51, R51, UR7, -R0 ;  /* 0x0000000733337c23 */ /* 0x000fe20008000800 */
[----:B------:R-:W-:Y:S01]  /*1e90*/  ULDC UR7, c[0x0][0x604] ;  /* 0x0001810000077ab9 */ /* 0x000fe20000000800 */
[----:B------:R-:W-:Y:S01]  /*1ea0*/  FADD R15, R29, R130 ;  /* 0x000000821d0f7221 */ /* 0x000fe20000000000 */
[--C-:B------:R-:W-:Y:S01]  /*1eb0*/  FFMA R46, R46, UR7, -R0.reuse ;  /* 0x000000072e2e7c23 */ /* 0x100fe20008000800 */
[----:B------:R-:W-:Y:S01]  /*1ec0*/  @!P4 FMUL R27, R27, 0.5 ;  /* 0x3f0000001b1bc820 */ /* 0x000fe20000400000 */
[----:B------:R-:W4:Y:S01]  /*1ed0*/  MUFU.EX2 R9, R48 ;  /* 0x0000003000097308 */ /* 0x000f220000000800 */
[----:B---3--:R-:W-:Y:S01]  /*1ee0*/  @!P5 FMUL R132, R132, R132 ;  /* 0x000000848484d220 */ /* 0x008fe20000400000 */
[----:B------:R-:W-:Y:S01]  /*1ef0*/  FSETP.GEU.AND P5, PT, R31, -126, PT ;  /* 0xc2fc00001f00780b */ /* 0x000fe20003fae000 */
[----:B------:R-:W-:Y:S01]  /*1f00*/  ULDC UR7, c[0x0][0x604] ;  /* 0x0001810000077ab9 */ /* 0x000fe20000000800 */
[----:B------:R-:W-:Y:S01]  /*1f10*/  F2FP.F16.F32.PACK_AB R130, R130, R7 ;  /* 0x000000078282723e */ /* 0x000fe200000000ff */
[--C-:B------:R-:W-:Y:S01]  /*1f20*/  FFMA R47, R47, UR7, -R0.reuse ;  /* 0x000000072f2f7c23 */ /* 0x100fe20008000800 */
[----:B------:R-:W-:Y:S01]  /*1f30*/  ULDC UR7, c[0x0][0x604] ;  /* 0x0001810000077ab9 */ /* 0x000fe20000000800 */
[----:B------:R-:W-:Y:S01]  /*1f40*/  @!P3 FMUL R26, R26, 0.5 ;  /* 0x3f0000001a1ab820 */ /* 0x000fe20000400000 */
[----:B------:R3:W5:Y:S01]  /*1f50*/  MUFU.EX2 R134, R2 ;  /* 0x0000000200867308 */ /* 0x0007620000000800 */
[----:B--2---:R-:W-:Y:S01]  /*1f60*/  @!P1 FMUL R11, R11, R11 ;  /* 0x0000000b0b0b9220 */ /* 0x004fe20000400000 */
[----:B------:R-:W-:Y:S01]  /*1f70*/  FSETP.GEU.AND P1, PT, R34, -126, PT ;  /* 0xc2fc00002200780b */ /* 0x000fe20003f2e000 */
[--C-:B------:R-:W-:Y:S01]  /*1f80*/  FFMA R50, R50, UR7, -R0.reuse ;  /* 0x0000000732327c23 */ /* 0x100fe20008000800 */
[----:B------:R-:W-:Y:S01]  /*1f90*/  ULDC UR7, c[0x0][0x604] ;  /* 0x0001810000077ab9 */ /* 0x000fe20000000800 */
[----:B------:R-:W-:Y:S01]  /*1fa0*/  FADD R16, R126, R11 ;  /* 0x0000000b7e107221 */ /* 0x000fe20000000000 */
[----:B------:R-:W-:Y:S01]  /*1fb0*/  FFMA R0, R54, UR7, -R0 ;  /* 0x0000000736007c23 */ /* 0x000fe20008000800 */
[----:B------:R-:W-:Y:S01]  /*1fc0*/  @!P5 FMUL R31, R31, 0.5 ;  /* 0x3f0000001f1fd820 */ /* 0x000fe20000400000 */
[----:B------:R-:W2:Y:S01]  /*1fd0*/  MUFU.EX2 R6, R27 ;  /* 0x0000001b00067308 */ /* 0x000ea20000000800 */
[----:B----4-:R-:W-:Y:S01]  /*1fe0*/  @!P6 FMUL R9, R9, R9 ;  /* 0x000000090909e220 */ /* 0x010fe20000400000 */
[----:B------:R-:W-:Y:S01]  /*1ff0*/  FSETP.GEU.AND P6, PT, R30, -126, PT ;  /* 0xc2fc00001e00780b */ /* 0x000fe20003fce000 */
[----:B---3--:R-:W-:Y:S01]  /*2000*/  FADD R2, R120, R5 ;  /* 0x0000000578027221 */ /* 0x008fe20000000000 */
[----:B------:R-:W-:Y:S01]  /*2010*/  FADD R17, R33, R132 ;  /* 0x0000008421117221 */ /* 0x000fe20000000000 */
[----:B------:R-:W-:Y:S01]  /*2020*/  FADD R13, R124, R9 ;  /* 0x000000097c0d7221 */ /* 0x000fe20000000000 */
[----:B------:R-:W-:Y:S01]  /*2030*/  F2FP.F16.F32.PACK_AB R120, R25, R120 ;  /* 0x000000781978723e */ /* 0x000fe200000000ff */
[----:B------:R-:W-:Y:S01]  /*2040*/  @!P1 FMUL R34, R34, 0.5 ;  /* 0x3f00000022229820 */ /* 0x000fe20000400000 */
[----:B------:R-:W3:Y:S01]  /*2050*/  MUFU.EX2 R121, R26 ;  /* 0x0000001a00797308 */ /* 0x000ee20000000800 */
[----:B-----5:R-:W-:Y:S01]  /*2060*/  @!P2 FMUL R134, R134, R134 ;  /* 0x000000868686a220 */ /* 0x020fe20000400000 */
[----:B------:R-:W-:Y:S01]  /*2070*/  FSETP.GEU.AND P2, PT, R35, -126, PT ;  /* 0xc2fc00002300780b */ /* 0x000fe20003f4e000 */
[----:B------:R-:W-:Y:S01]  /*2080*/  FADD R19, R2, R13 ;  /* 0x0000000d02137221 */ /* 0x000fe20000000000 */
[----:B------:R-:W-:Y:S01]  /*2090*/  FADD R13, R122, R7 ;  /* 0x000000077a0d7221 */ /* 0x000fe20000000000 */
[----:B------:R-:W-:Y:S01]  /*20a0*/  FADD R2, R25, R128 ;  /* 0x0000008019027221 */ /* 0x000fe20000000000 */
[----:B------:R-:W-:Y:S01]  /*20b0*/  FADD R18, R37, R134 ;  /* 0x0000008625127221 */ /* 0x000fe20000000000 */
[----:B------:R-:W-:Y:S01]  /*20c0*/  @!P6 FMUL R30, R30, 0.5 ;  /* 0x3f0000001e1ee820 */ /* 0x000fe20000400000 */
[----:B------:R-:W4:Y:S01]  /*20d0*/  MUFU.EX2 R8, R31 ;  /* 0x0000001f00087308 */ /* 0x000f220000000800 */
[----:B--2---:R-:W-:Y:S01]  /*20e0*/  @!P4 FMUL R6, R6, R6 ;  /* 0x000000060606c220 */ /* 0x004fe20000400000 */
[----:B------:R-:W-:Y:S01]  /*20f0*/  FSETP.GEU.AND P4, PT, R39, -126, PT ;  /* 0xc2fc00002700780b */ /* 0x000fe20003f8e000 */
[----:B------:R-:W-:Y:S01]  /*2100*/  FADD R16, R13, R16 ;  /* 0x000000100d107221 */ /* 0x000fe20000000000 */
[----:B------:R-:W-:Y:S01]  /*2110*/  FADD R2, R2, R17 ;  /* 0x0000001102027221 */ /* 0x000fe20000000000 */
[----:B------:R-:W-:Y:S01]  /*2120*/  FADD R15, R15, R18 ;  /* 0x000000120f0f7221 */ /* 0x000fe20000000000 */
[----:B------:R-:W-:Y:S01]  /*2130*/  F2FP.F16.F32.PACK_AB R122, R29, R122 ;  /* 0x0000007a1d7a723e */ /* 0x000fe200000000ff */
[----:B------:R-:W-:Y:S01]  /*2140*/  @!P2 FMUL R35, R35, 0.5 ;  /* 0x3f0000002323a820 */ /* 0x000fe20000400000 */
[----:B------:R-:W2:Y:S01]  /*2150*/  MUFU.EX2 R125, R34 ;  /* 0x00000022007d7308 */ /* 0x000ea20000000800 */
[----:B---3--:R-:W-:Y:S01]  /*2160*/  @!P3 FMUL R121, R121, R121 ;  /* 0x000000797979b220 */ /* 0x008fe20000400000 */
[----:B------:R-:W-:Y:S01]  /*2170*/  FSETP.GEU.AND P3, PT, R38, -126, PT ;  /* 0xc2fc00002600780b */ /* 0x000fe20003f6e000 */
[----:B------:R-:W-:Y:S01]  /*2180*/  FADD R15, R2, R15 ;  /* 0x0000000f020f7221 */ /* 0x000fe20000000000 */
[----:B------:R-:W-:Y:S01]  /*2190*/  MOV R2, UR31 ;  /* 0x0000001f00027c02 */ /* 0x000fe20008000f00 */
[----:B------:R-:W-:Y:S01]  /*21a0*/  FADD R16, R19, R16 ;  /* 0x0000001013107221 */ /* 0x000fe20000000000 */
[----:B------:R-:W-:Y:S01]  /*21b0*/  F2FP.F16.F32.PACK_AB R124, R33, R124 ;  /* 0x0000007c217c723e */ /* 0x000fe200000000ff */
[----:B------:R-:W-:Y:S01]  /*21c0*/  @!P4 FMUL R39, R39, 0.5 ;  /* 0x3f0000002727c820 */ /* 0x000fe20000400000 */
[----:B------:R-:W3:Y:S01]  /*21d0*/  MUFU.EX2 R123, R30 ;  /* 0x0000001e007b7308 */ /* 0x000ee20000000800 */
[----:B----4-:R-:W-:Y:S01]  /*21e0*/  @!P5 FMUL R8, R8, R8 ;  /* 0x000000080808d220 */ /* 0x010fe20000400000 */
[----:B------:R-:W-:Y:S01]  /*21f0*/  FSETP.GEU.AND P5, PT, R43, -126, PT ;  /* 0xc2fc00002b00780b */ /* 0x000fe20003fae000 */
[----:B------:R4:W-:Y:S01]  /*2200*/  SYNCS.ARRIVE.TRANS64.A1T0 RZ, [R2+UR34], RZ ;  /* 0x000000ff02ff79a7 */ /* 0x0009e20008100022 */
[----:B------:R-:W-:-:S02]  /*2210*/  F2FP.F16.F32.PACK_AB R126, R37, R126 ;  /* 0x0000007e257e723e */ /* 0x000fc400000000ff */
[----:B------:R-:W-:Y:S01]  /*2220*/  F2FP.F16.F32.PACK_AB R128, R128, R5 ;  /* 0x000000058080723e */ /* 0x000fe200000000ff */
[----:B------:R-:W-:Y:S01]  /*2230*/  @!P3 FMUL R38, R38, 0.5 ;  /* 0x3f0000002626b820 */ /* 0x000fe20000400000 */
[----:B------:R-:W5:Y:S01]  /*2240*/  MUFU.EX2 R10, R35 ;  /* 0x00000023000a7308 */ /* 0x000f620000000800 */
[----:B--2---:R-:W-:Y:S01]  /*2250*/  @!P1 FMUL R125, R125, R125 ;  /* 0x0000007d7d7d9220 */ /* 0x004fe20000400000 */
[----:B------:R-:W-:Y:S02]  /*2260*/  FSETP.GEU.AND P1, PT, R51, -126, PT ;  /* 0xc2fc00003300780b */ /* 0x000fe40003f2e000 */
[----:B------:R-:W-:Y:S02]  /*2270*/  F2FP.F16.F32.PACK_AB R132, R132, R9 ;  /* 0x000000098484723e */ /* 0x000fe400000000ff */
[----:B------:R-:W-:Y:S01]  /*2280*/  F2FP.F16.F32.PACK_AB R134, R134, R11 ;  /* 0x0000000b8686723e */ /* 0x000fe200000000ff */
[----:B------:R-:W-:Y:S01]  /*2290*/  @!P5 FMUL R43, R43, 0.5 ;  /* 0x3f0000002b2bd820 */ /* 0x000fe20000400000 */
[----:B------:R-:W2:Y:S01]  /*22a0*/  MUFU.EX2 R12, R39 ;  /* 0x00000027000c7308 */ /* 0x000ea20000000800 */
[----:B---3--:R-:W-:Y:S01]  /*22b0*/  @!P6 FMUL R123, R123, R123 ;  /* 0x0000007b7b7be220 */ /* 0x008fe20000400000 */
[----:B------:R-:W-:-:S05]  /*22c0*/  FSETP.GEU.AND P6, PT, R42, -126, PT ;  /* 0xc2fc00002a00780b */ /* 0x000fca0003fce000 */
[----:B------:R-:W-:Y:S01]  /*22d0*/  @!P1 FMUL R51, R51, 0.5 ;  /* 0x3f00000033339820 */ /* 0x000fe20000400000 */
[----:B------:R-:W3:Y:S01]  /*22e0*/  MUFU.EX2 R127, R38 ;  /* 0x00000026007f7308 */ /* 0x000ee20000000800 */
[----:B-----5:R-:W-:Y:S01]  /*22f0*/  @!P2 FMUL R10, R10, R10 ;  /* 0x0000000a0a0aa220 */ /* 0x020fe20000400000 */
[----:B------:R-:W-:-:S05]  /*2300*/  FSETP.GEU.AND P2, PT, R46, -126, PT ;  /* 0xc2fc00002e00780b */ /* 0x000fca0003f4e000 */
[----:B------:R-:W-:Y:S01]  /*2310*/  @!P6 FMUL R42, R42, 0.5 ;  /* 0x3f0000002a2ae820 */ /* 0x000fe20000400000 */
[----:B------:R-:W5:Y:S01]  /*2320*/  MUFU.EX2 R129, R43 ;  /* 0x0000002b00817308 */ /* 0x000f620000000800 */
[----:B--2---:R-:W-:Y:S01]  /*2330*/  @!P4 FMUL R12, R12, R12 ;  /* 0x0000000c0c0cc220 */ /* 0x004fe20000400000 */
[----:B------:R-:W-:-:S05]  /*2340*/  FSETP.GEU.AND P4, PT, R50, -126, PT ;  /* 0xc2fc00003200780b */ /* 0x000fca0003f8e000 */
[----:B------:R-:W-:Y:S01]  /*2350*/  @!P2 FMUL R46, R46, 0.5 ;  /* 0x3f0000002e2ea820 */ /* 0x000fe20000400000 */
[----:B------:R-:W2:Y:S01]  /*2360*/  MUFU.EX2 R133, R51 ;  /* 0x0000003300857308 */ /* 0x000ea20000000800 */
[----:B---3--:R-:W-:Y:S01]  /*2370*/  @!P3 FMUL R127, R127, R127 ;  /* 0x0000007f7f7fb220 */ /* 0x008fe20000400000 */
[----:B------:R-:W-:-:S05]  /*2380*/  FSETP.GEU.AND P3, PT, R47, -126, PT ;  /* 0xc2fc00002f00780b */ /* 0x000fca0003f6e000 */
[----:B------:R-:W-:Y:S01]  /*2390*/  @!P4 FMUL R50, R50, 0.5 ;  /* 0x3f0000003232c820 */ /* 0x000fe20000400000 */
[----:B------:R-:W3:Y:S01]  /*23a0*/  MUFU.EX2 R42, R42 ;  /* 0x0000002a002a7308 */ /* 0x000ee20000000800 */
[----:B-----5:R-:W-:Y:S01]  /*23b0*/  @!P5 FMUL R129, R129, R129 ;  /* 0x000000818181d220 */ /* 0x020fe20000400000 */
[----:B------:R-:W-:-:S03]  /*23c0*/  FSETP.GEU.AND P5, PT, R55, -126, PT ;  /* 0xc2fc00003700780b */ /* 0x000fc60003fae000 */
[----:B------:R-:W-:Y:S02]  /*23d0*/  FADD R20, R6, R129 ;  /* 0x0000008106147221 */ /* 0x000fe40000000000 */
[----:B------:R-:W-:Y:S01]  /*23e0*/  @!P3 FMUL R47, R47, 0.5 ;  /* 0x3f0000002f2fb820 */ /* 0x000fe20000400000 */
[----:B------:R-:W5:Y:S01]  /*23f0*/  MUFU.EX2 R46, R46 ;  /* 0x0000002e002e7308 */ /* 0x000f620000000800 */
[----:B--2---:R-:W-:Y:S01]  /*2400*/  @!P1 FMUL R133, R133, R133 ;  /* 0x0000008585859220 */ /* 0x004fe20000400000 */
[----:B------:R-:W-:-:S03]  /*2410*/  FSETP.GEU.AND P1, PT, R0, -126, PT ;  /* 0xc2fc00000000780b */ /* 0x000fc60003f2e000 */
[----:B------:R-:W-:Y:S02]  /*2420*/  FADD R21, R10, R133 ;  /* 0x000000850a157221 */ /* 0x000fe40000000000 */
[----:B------:R-:W-:Y:S01]  /*2430*/  @!P5 FMUL R55, R55, 0.5 ;  /* 0x3f0000003737d820 */ /* 0x000fe20000400000 */
[----:B------:R-:W2:Y:S01]  /*2440*/  MUFU.EX2 R131, R47 ;  /* 0x0000002f00837308 */ /* 0x000ea20000000800 */
[----:B---3--:R-:W-:Y:S01]  /*2450*/  @!P6 FMUL R42, R42, R42 ;  /* 0x0000002a2a2ae220 */ /* 0x008fe20000400000 */
[----:B------:R-:W-:-:S04]  /*2460*/  FADD R22, R20, R21 ;  /* 0x0000001514167221 */ /* 0x000fc80000000000 */
[----:B------:R-:W-:Y:S01]  /*2470*/  F2FP.F16.F32.PACK_AB R129, R129, R42 ;  /* 0x0000002a8181723e */ /* 0x000fe200000000ff */
[----:B------:R-:W-:Y:S01]  /*2480*/  @!P1 FMUL R0, R0, 0.5 ;  /* 0x3f00000000009820 */ /* 0x000fe20000400000 */
[----:B------:R-:W3:Y:S01]  /*2490*/  MUFU.EX2 R50, R50 ;  /* 0x0000003200327308 */ /* 0x000ee20000000800 */
[----:B-----5:R-:W-:-:S04]  /*24a0*/  @!P2 FMUL R46, R46, R46 ;  /* 0x0000002e2e2ea220 */ /* 0x020fc80000400000 */
[----:B------:R-:W-:Y:S01]  /*24b0*/  FADD R13, R123, R46 ;  /* 0x0000002e7b0d7221 */ /* 0x000fe20000000000 */
[----:B------:R-:W-:Y:S02]  /*24c0*/  F2FP.F16.F32.PACK_AB R123, R8, R123 ;  /* 0x0000007b087b723e */ /* 0x000fe400000000ff */
[----:B------:R-:W5:Y:S01]  /*24d0*/  MUFU.EX2 R135, R55 ;  /* 0x0000003700877308 */ /* 0x000f620000000800 */
[----:B--2---:R-:W-:-:S04]  /*24e0*/  @!P3 FMUL R131, R131, R131 ;  /* 0x000000838383b220 */ /* 0x004fc80000400000 */
[----:B------:R-:W-:Y:S01]  /*24f0*/  FADD R17, R8, R131 ;  /* 0x0000008308117221 */ /* 0x000fe20000000000 */
[----:B------:R-:W-:Y:S02]  /*2500*/  F2FP.F16.F32.PACK_AB R131, R131, R46 ;  /* 0x0000002e8383723e */ /* 0x000fe400000000ff */
[----:B------:R2:W1:Y:S01]  /*2510*/  MUFU.EX2 R14, R0 ;  /* 0x00000000000e7308 */ /* 0x0004620000000800 */
[----:B---3--:R-:W-:-:S04]  /*2520*/  @!P4 FMUL R50, R50, R50 ;  /* 0x000000323232c220 */ /* 0x008fc80000400000 */
[----:B------:R-:W-:Y:S01]  /*2530*/  FADD R21, R125, R50 ;  /* 0x000000327d157221 */ /* 0x000fe20000000000 */
[----:B------:R-:W-:Y:S02]  /*2540*/  F2FP.F16.F32.PACK_AB R125, R10, R125 ;  /* 0x0000007d0a7d723e */ /* 0x000fe400000000ff */
[----:B------:R-:W-:Y:S01]  /*2550*/  F2FP.F16.F32.PACK_AB R133, R133, R50 ;  /* 0x000000328585723e */ /* 0x000fe200000000ff */
[----:B-----5:R-:W-:Y:S01]  /*2560*/  @!P5 FMUL R135, R135, R135 ;  /* 0x000000878787d220 */ /* 0x020fe20000400000 */
[----:B--2---:R-:W-:Y:S01]  /*2570*/  FADD R0, R121, R42 ;  /* 0x0000002a79007221 */ /* 0x004fe20000000000 */
[----:B------:R-:W-:Y:S02]  /*2580*/  F2FP.F16.F32.PACK_AB R121, R6, R121 ;  /* 0x000000790679723e */ /* 0x000fe400000000ff */
[----:B------:R-:W-:Y:S01]  /*2590*/  FADD R20, R12, R135 ;  /* 0x000000870c147221 */ /* 0x000fe20000000000 */
[----:B------:R-:W-:Y:S01]  /*25a0*/  FADD R0, R0, R21 ;  /* 0x0000001500007221 */ /* 0x000fe20000000000 */
[----:B-1----:R-:W-:-:S02]  /*25b0*/  @!P1 FMUL R14, R14, R14 ;  /* 0x0000000e0e0e9220 */ /* 0x002fc40000400000 */
[----:B------:R-:W-:Y:S02]  /*25c0*/  FADD R17, R17, R20 ;  /* 0x0000001411117221 */ /* 0x000fe40000000000 */
[----:B------:R-:W-:Y:S02]  /*25d0*/  FADD R18, R127, R14 ;  /* 0x0000000e7f127221 */ /* 0x000fe40000000000 */
[----:B------:R-:W-:Y:S01]  /*25e0*/  FADD R22, R22, R17 ;  /* 0x0000001116167221 */ /* 0x000fe20000000000 */
[----:B------:R-:W-:Y:S01]  /*25f0*/  F2FP.F16.F32.PACK_AB R127, R12, R127 ;  /* 0x0000007f0c7f723e */ /* 0x000fe200000000ff */
[----:B------:R-:W-:-:S04]  /*2600*/  FADD R13, R13, R18 ;  /* 0x000000120d0d7221 */ /* 0x000fc80000000000 */
[----:B------:R-:W-:Y:S01]  /*2610*/  FADD R13, R0, R13 ;  /* 0x0000000d000d7221 */ /* 0x000fe20000000000 */
[----:B------:R-:W-:-:S03]  /*2620*/  FADD R0, R16, R15 ;  /* 0x0000000f10007221 */ /* 0x000fc60000000000 */
[----:B----4-:R-:W-:Y:S01]  /*2630*/  FADD R2, R13, R22 ;  /* 0x000000160d027221 */ /* 0x010fe20000000000 */
[----:B------:R-:W-:Y:S06]  /*2640*/  @!P0 BRA `(.L_x_19) ;  /* 0x0000000000048947 */ /* 0x000fec0003800000 */
[----:B------:R-:W-:Y:S01]  /*2650*/  BPT.TRAP 0x1 ;  /* 0x000000040000795c */ /* 0x000fe20000300000 */
.L_x_19:
[----:B------:R-:W1:Y:S01]  /*2660*/  SYNCS.PHASECHK.TRANS64.TRYWAIT P1, [UR36+0x2a008], R23 ;  /* 0x02a00817ff0075a7 */ /* 0x000e620008020164 */
[----:B------:R-:W-:Y:S01]  /*2670*/  ULOP3.LUT UR7, UR30, 0x2000000, URZ, 0xfc, !UPT ;  /* 0x020000001e077892 */ /* 0x000fe2000f8efc3f */
[----:B-1----:R-:W-:Y:S11]  /*2680*/  @!P1 BRA `(.L_x_20) ;  /* 0x0000005c00049947 */ /* 0x002ff60003800000 */
.L_x_100:
[----:B------:R-:W-:Y:S01]  /*2690*/  UIADD3 UR10, UR7, 0x600, URZ ;  /* 0x00000600070a7890 */ /* 0x000fe2000fffe03f */
[----:B------:R-:W-:Y:S01]  /*26a0*/  WARPGROUP.ARRIVE ;  /* 0x00000000000079c5 */ /* 0x000fe20000000000 */
[----:B------:R-:W-:Y:S01]  /*26b0*/  UMOV UR11, 0x40000040 ;  /* 0x40000040000b7882 */ /* 0x000fe20000000000 */
[----:B------:R-:W-:-:S06]  /*26c0*/  F2FP.F16.F32.PACK_AB R135, R135, R14 ;  /* 0x0000000e8787723e */ /* 0x000fcc00000000ff */
[----:B------:R-:W-:Y:S01]  /*26d0*/  HGMMA.64x192x16.F32 R24, R120, gdesc[UR8].tnspB, RZ, !UPT, gsb0 ;  /* 0x42e0000878187df0 */ /* 0x000fe2000c0008ff */
[----:B------:R-:W-:Y:S01]  /*26e0*/  UIADD3 UR10, UR7, 0x680, URZ ;  /* 0x00000680070a7890 */ /* 0x000fe2000fffe03f */
[----:B------:R-:W-:Y:S01]  /*26f0*/  UMOV UR11, 0x40000040 ;  /* 0x40000040000b7882 */ /* 0x000fe20000000000 */
[----:B------:R-:W-:Y:S02]  /*2700*/  WARPGROUP.DEPBAR.LE gsb0, 0x0 ;  /* 0x00008000000079c5 */ /* 0x000fe40000010000 */
[----:B------:R-:W-:-:S15]  /*2710*/  WARPGROUP.ARRIVE ;  /* 0x00000000000079c5 */ /* 0x000fde0000000000 */
[----:B------:R-:W-:Y:S01]  /*2720*/  HGMMA.64x192x16.F32 R24, R124, gdesc[UR8].tnspB, R24, gsb0 ;  /* 0x42e000087c187df0 */ /* 0x000fe20008000818 */
        /* <DEDUP_REMOVED lines=9> */
[----:B------:R-:W-:Y:S03]  /*27c0*/  HGMMA.64x192x16.F32 R24, R132, gdesc[UR8].tnspB, R24, gsb0 ;  /* 0x42e0000884187df0 */ /* 0x000fe60008000818 */
[----:B------:R-:W-:Y:S02]  /*27d0*/  WARPGROUP.DEPBAR.LE gsb0, 0x0 ;  /* 0x00008000000079c5 */ /* 0x000fe40000010000 */
[----:B------:R-:W-:Y:S05]  /*27e0*/  @!P0 BRA `(.L_x_21) ;  /* 0x0000000000048947 */ /* 0x000fea0003800000 */
[----:B------:R-:W-:Y:S01]  /*27f0*/  BPT.TRAP 0x1 ;  /* 0x000000040000795c */ /* 0x000fe20000300000 */
.L_x_21:
[----:B------:R-:W-:Y:S02]  /*2800*/  UISETP.GT.U32.AND UP0, UPT, UR4, 0x1, UPT ;  /* 0x000000010400788c */ /* 0x000fe4000bf04070 */
[----:B------:R-:W-:-:S04]  /*2810*/  UIADD3 UR10, UR36, 0x2a028, URZ ;  /* 0x0002a028240a7890 */ /* 0x000fc8000fffe03f */
[----:B------:R-:W-:Y:S01]  /*2820*/  PLOP3.LUT P1, PT, PT, PT, UP0, 0x80, 0x0 ;  /* 0x000000000000781c */ /* 0x000fe20003f2f008 */
[----:B------:R-:W-:-:S09]  /*2830*/  UPRMT UR10, URZ, 0x654, UR10 ;  /* 0x000006543f0a7896 */ /* 0x000fd2000800000a */
[----:B------:R-:W-:Y:S03]  /*2840*/  SYNCS.ARRIVE.TRANS64.RED.A1T0 RZ, [UR10], RZ ;  /* 0x000000ffffff79a7 */ /* 0x000fe6000810040a */
[----:B------:R-:W-:Y:S05]  /*2850*/  @P1 BRA `(.L_x_22) ;  /* 0x0000000000041947 */ /* 0x000fea0003800000 */
[----:B------:R-:W-:Y:S01]  /*2860*/  BPT.TRAP 0x1 ;  /* 0x000000040000795c */ /* 0x000fe20000300000 */
.L_x_22:
[----:B------:R-:W2:Y:S02]  /*2870*/  LDC R5, c[0x0][0x28c] ;  /* 0x0000a300ff057b82 */ /* 0x000ea40000000800 */
[----:B--2---:R-:W-:-:S13]  /*2880*/  ISETP.GE.AND P2, PT, R5, 0x41, PT ;  /* 0x000000410500780c */ /* 0x004fda0003f46270 */
[----:B------:R-:W-:Y:S05]  /*2890*/  @!P2 BRA `(.L_x_23) ;  /* 0x0000001c00e8a947 */ /* 0x000fea0003800000 */
[----:B------:R-:W-:Y:S01]  /*28a0*/  IADD3 R5, R5, 0x3f, RZ ;  /* 0x0000003f05057810 */ /* 0x000fe20007ffe0ff */
[----:B------:R-:W-:Y:S01]  /*28b0*/  UMOV UR38, 0x2 ;  /* 0x0000000200267882 */ /* 0x000fe20000000000 */
[----:B------:R-:W-:Y:S01]  /*28c0*/  MOV R9, R4 ;  /* 0x0000000400097202 */ /* 0x000fe20000000f00 */
[----:B------:R-:W-:Y:S01]  /*28d0*/  UMOV UR4, 0x1 ;  /* 0x0000000100047882 */ /* 0x000fe20000000000 */
[----:B-1----:R-:W-:Y:S01]  /*28e0*/  SHF.R.S32.HI R6, RZ, 0x1f, R5 ;  /* 0x0000001fff067819 */ /* 0x002fe20000011405 */
[----:B------:R-:W-:Y:S01]  /*28f0*/  ULDC UR39, c[0x0][0x604] ;  /* 0x0001810000277ab9 */ /* 0x000fe20000000800 */
[----:B------:R-:W-:Y:S02]  /*2900*/  MOV R7, R3 ;  /* 0x0000000300077202 */ /* 0x000fe40000000f00 */
[----:B------:R-:W-:Y:S02]  /*2910*/  LEA.HI R5, R6, R5, RZ, 0x6 ;  /* 0x0000000506057211 */ /* 0x000fe400078f30ff */
[----:B------:R-:W-:-:S02]  /*2920*/  MOV R6, RZ ;  /* 0x000000ff00067202 */ /* 0x000fc40000000f00 */
[----:B------:R-:W-:-:S07]  /*2930*/  SHF.R.S32.HI R5, RZ, 0x6, R5 ;  /* 0x00000006ff057819 */ /* 0x000fce0000011405 */
.L_x_34:
[----:B------:R-:W-:-:S13]  /*2940*/  PLOP3.LUT P3, PT, PT, PT, UP1, 0x80, 0x0 ;  /* 0x000000000000781c */ /* 0x000fda0003f6f018 */
[----:B------:R-:W-:Y:S05]  /*2950*/  @!P3 BRA `(.L_x_24) ;  /* 0x000000000004b947 */ /* 0x000fea0003800000 */
[----:B------:R-:W-:Y:S01]  /*2960*/  BPT.TRAP 0x1 ;  /* 0x000000040000795c */ /* 0x000fe20000300000 */
.L_x_24:
[----:B------:R-:W-:Y:S01]  /*2970*/  ULEA UR10, UR38, UR36, 0x3 ;  /* 0x00000024260a7291 */ /* 0x000fe2000f8e183f */
[----:B------:R-:W-:-:S08]  /*2980*/  SHF.L.U32 R3, R6, 0x1f, RZ ;  /* 0x0000001f06037819 */ /* 0x000fd000000006ff */
[----:B------:R-:W1:Y:S02]  /*2990*/  SYNCS.PHASECHK.TRANS64.TRYWAIT P2, [UR10+0x2a000], R3 ;  /* 0x02a00003ff0075a7 */ /* 0x000e64000804014a */
[----:B-1----:R-:W-:Y:S05]  /*29a0*/  @!P2 BRA `(.L_x_25) ;  /* 0x000000580054a947 */ /* 0x002fea0003800000 */
.L_x_101:
[----:B------:R-:W-:Y:S01]  /*29b0*/  UIMAD UR54, UR38, 0x600, UR6 ;  /* 0x00000600263678a4 */ /* 0x000fe2000f8e0206 */
[----:B------:R-:W-:Y:S01]  /*29c0*/  WARPGROUP.ARRIVE ;  /* 0x00000000000079c5 */ /* 0x000fe20000000000 */
[----:B------:R-:W-:Y:S01]  /*29d0*/  UMOV UR55, 0x40000040 ;  /* 0x4000004000377882 */ /* 0x000fe20000000000 */
[----:B------:R-:W-:Y:S01]  /*29e0*/  UMOV UR51, 0x40000040 ;  /* 0x4000004000337882 */ /* 0x000fe20000000000 */
[----:B------:R-:W-:Y:S02]  /*29f0*/  UIADD3 UR50, UR54, 0x2, URZ ;  /* 0x0000000236327890 */ /* 0x000fe4000fffe03f */
[----:B------:R-:W-:Y:S01]  /*2a00*/  UIADD3 UR46, UR54, 0x4, URZ ;  /* 0x00000004362e7890 */ /* 0x000fe2000fffe03f */
[----:B------:R-:W-:Y:S02]  /*2a10*/  UMOV UR47, 0x40000040 ;  /* 0x40000040002f7882 */ /* 0x000fe40000000000 */
[----:B------:R-:W-:Y:S01]  /*2a20*/  HGMMA.64x64x16.F32 R120, gdesc[UR52], RZ, !UPT, gsb0 ;  /* 0x00e00000347879f0 */ /* 0x000fe2000c0008ff */
[----:B------:R-:W-:Y:S01]  /*2a30*/  UIADD3 UR42, UR54, 0x6, URZ ;  /* 0x00000006362a7890 */ /* 0x000fe2000fffe03f */
[----:B------:R-:W-:Y:S01]  /*2a40*/  UMOV UR43, 0x40000040 ;  /* 0x40000040002b7882 */ /* 0x000fe20000000000 */
        /* <DEDUP_REMOVED lines=16> */
[----:B------:R-:W-:-:S04]  /*2b50*/  UIADD3 UR38, UR38, 0x1, URZ ;  /* 0x0000000126267890 */ /* 0x000fc8000fffe03f */
[----:B------:R-:W-:-:S04]  /*2b60*/  UISETP.NE.AND UP0, UPT, UR38, 0x5, UPT ;  /* 0x000000052600788c */ /* 0x000fc8000bf05270 */
[----:B------:R-:W-:Y:S01]  /*2b70*/  USEL UR38, UR38, URZ, UP0 ;  /* 0x0000003f26267287 */ /* 0x000fe20008000000 */
        /* <DEDUP_REMOVED lines=30> */
[----:B------:R-:W-:-:S06]  /*2d60*/  USEL UR10, URZ, 0x1, UP0 ;  /* 0x000000013f0a7887 */ /* 0x000fcc0008000000 */
[----:B------:R-:W-:Y:S01]  /*2d70*/  LOP3.LUT R6, R6, UR10, RZ, 0x3c, !PT ;  /* 0x0000000a06067c12 */ /* 0x000fe2000f8e3cff */
[----:B------:R-:W-:Y:S02]  /*2d80*/  WARPGROUP.DEPBAR.LE gsb0, 0x0 ;  /* 0x00008000000079c5 */ /* 0x000fe40000010000 */
[----:B------:R-:W-:-:S06]  /*2d90*/  WARPGROUP.ARRIVE ;  /* 0x00000000000079c5 */ /* 0x000fcc0000000000 */
[----:B------:R-:W-:Y:S03]  /*2da0*/  HGMMA.64x64x16.F32 R120, gdesc[UR56], R120, gsb0 ;  /* 0x00e00000387879f0 */ /* 0x000fe60008000878 */
[----:B------:R-:W-:Y:S02]  /*2db0*/  WARPGROUP.DEPBAR.LE gsb0, 0x0 ;  /* 0x00008000000079c5 */ /* 0x000fe40000010000 */
[----:B------:R-:W-:Y:S05]  /*2dc0*/  @!P3 BRA `(.L_x_26) ;  /* 0x000000000004b947 */ /* 0x000fea0003800000 */
[----:B------:R-:W-:Y:S01]  /*2dd0*/  BPT.TRAP 0x1 ;  /* 0x000000040000795c */ /* 0x000fe20000300000 */
.L_x_26:
[----:B-1----:R-:W-:Y:S01]  /*2de0*/  FMNMX R4, R120, R9, !PT ;  /* 0x0000000978047209 */ /* 0x002fe20007800000 */
[----:B------:R-:W-:-:S03]  /*2df0*/  ULEA UR10, UR38, UR36, 0x3 ;  /* 0x00000024260a7291 */ /* 0x000fc6000f8e183f */
        /* <DEDUP_REMOVED lines=14> */
[----:B------:R-:W-:-:S05]  /*2ee0*/  FMNMX R3, R149, R4, !PT ;  /* 0x0000000495037209 */ /* 0x000fca0007800000 */
[----:B------:R-:W1:Y:S02]  /*2ef0*/  SHFL.BFLY PT, R4, R3, 0x1, 0x1f ;  /* 0x0c201f0003047f89 */ /* 0x000e6400000e0000 */
[----:B-1----:R-:W-:Y:S02]  /*2f00*/  FMNMX R8, R3, R4, !PT ;  /* 0x0000000403087209 */ /* 0x002fe40007800000 */
[----:B------:R-:W-:-:S03]  /*2f10*/  FMNMX R4, R122, R7, !PT ;  /* 0x000000077a047209 */ /* 0x000fc60007800000 */
[----:B------:R-:W1:Y:S01]  /*2f20*/  SHFL.BFLY PT, R11, R8, 0x2, 0x1f ;  /* 0x0c401f00080b7f89 */ /* 0x000e6200000e0000 */
[----:B------:R-:W-:-:S04]  /*2f30*/  FMNMX R13, R123, R4, !PT ;  /* 0x000000047b0d7209 */ /* 0x000fc80007800000 */
[----:B------:R-:W-:-:S04]  /*2f40*/  FMNMX R4, R126, R13, !PT ;  /* 0x0000000d7e047209 */ /* 0x000fc80007800000 */
[----:B------:R-:W-:-:S04]  /*2f50*/  FMNMX R13, R127, R4, !PT ;  /* 0x000000047f0d7209 */ /* 0x000fc80007800000 */
[----:B------:R-:W-:Y:S02]  /*2f60*/  FMNMX R10, R130, R13, !PT ;  /* 0x0000000d820a7209 */ /* 0x000fe40007800000 */
[----:B-1----:R-:W-:Y:S02]  /*2f70*/  FMNMX R4, R8, R11, !PT ;  /* 0x0000000b08047209 */ /* 0x002fe40007800000 */
[----:B------:R-:W-:Y:S02]  /*2f80*/  FMNMX R11, R131, R10, !PT ;  /* 0x0000000a830b7209 */ /* 0x000fe40007800000 */
[----:B------:R-:W-:Y:S02]  /*2f90*/  FSETP.NEU.AND P2, PT, R4, -INF , PT ;  /* 0xff8000000400780b */ /* 0x000fe40003f4d000 */
[----:B------:R-:W-:Y:S02]  /*2fa0*/  FMNMX R14, R134, R11, !PT ;  /* 0x0000000b860e7209 */ /* 0x000fe40007800000 */
[----:B------:R-:W-:-:S02]  /*2fb0*/  FSEL R10, R4, RZ, P2 ;  /* 0x000000ff040a7208 */ /* 0x000fc40001000000 */
[----:B------:R-:W-:-:S03]  /*2fc0*/  FMNMX R3, R135, R14, !PT ;  /* 0x0000000e87037209 */ /* 0x000fc60007800000 */
[----:B------:R-:W-:Y:S01]  /*2fd0*/  FMUL R12, R10, UR39 ;  /* 0x000000270a0c7c20 */ /* 0x000fe20008400000 */
[----:B------:R-:W-:Y:S01]  /*2fe0*/  FMNMX R8, R138, R3, !PT ;  /* 0x000000038a087209 */ /* 0x000fe20007800000 */
[----:B------:R-:W-:Y:S02]  /*2ff0*/  FADD R10, -R10, R9 ;  /* 0x000000090a0a7221 */ /* 0x000fe40000000100 */
[--C-:B------:R-:W-:Y:S01]  /*3000*/  FFMA R120, R120, UR39, -R12.reuse ;  /* 0x0000002778787c23 */ /* 0x100fe2000800080c */
[--C-:B------:R-:W-:Y:S01]  /*3010*/  FFMA R11, R121, UR39, -R12.reuse ;  /* 0x00000027790b7c23 */ /* 0x100fe2000800080c */
[----:B------:R-:W-:Y:S01]  /*3020*/  FMNMX R3, R139, R8, !PT ;  /* 0x000000088b037209 */ /* 0x000fe20007800000 */
[--C-:B------:R-:W-:Y:S01]  /*3030*/  FFMA R125, R125, UR39, -R12.reuse ;  /* 0x000000277d7d7c23 */ /* 0x100fe2000800080c */
[--C-:B------:R-:W-:Y:S01]  /*3040*/  FFMA R128, R128, UR39, -R12.reuse ;  /* 0x0000002780807c23 */ /* 0x100fe2000800080c */
[----:B------:R-:W-:Y:S01]  /*3050*/  FSETP.GEU.AND P5, PT, R120, -126, PT ;  /* 0xc2fc00007800780b */ /* 0x000fe20003fae000 */
[--C-:B------:R-:W-:Y:S01]  /*3060*/  FFMA R129, R129, UR39, -R12.reuse ;  /* 0x0000002781817c23 */ /* 0x100fe2000800080c */
[----:B------:R-:W-:Y:S01]  /*3070*/  FSETP.GEU.AND P3, PT, R11, -126, PT ;  /* 0xc2fc00000b00780b */ /* 0x000fe20003f6e000 */
[--C-:B------:R-:W-:Y:S01]  /*3080*/  FFMA R132, R132, UR39, -R12.reuse ;  /* 0x0000002784847c23 */ /* 0x100fe2000800080c */
[----:B------:R-:W-:Y:S01]  /*3090*/  FMNMX R8, R142, R3, !PT ;  /* 0x000000038e087209 */ /* 0x000fe20007800000 */
        /* <DEDUP_REMOVED lines=8> */
[----:B------:R-:W-:Y:S01]  /*3120*/  @!P5 FMUL R120, R120, 0.5 ;  /* 0x3f0000007878d820 */ /* 0x000fe20000400000 */
[----:B------:R-:W-:Y:S01]  /*3130*/  FSETP.GEU.AND P2, PT, R8, -126, PT ;  /* 0xc2fc00000800780b */ /* 0x000fe20003f4e000 */
[----:B------:R-:W-:Y:S01]  /*3140*/  @!P3 FMUL R11, R11, 0.5 ;  /* 0x3f0000000b0bb820 */ /* 0x000fe20000400000 */
[----:B------:R-:W-:Y:S01]  /*3150*/  FMNMX R3, R147, R14, !PT ;  /* 0x0000000e93037209 */ /* 0x000fe20007800000 */
[--C-:B------:R-:W-:Y:S01]  /*3160*/  FFMA R140, R140, UR39, -R12.reuse ;  /* 0x000000278c8c7c23 */ /* 0x100fe2000800080c */
[--C-:B------:R-:W-:Y:S01]  /*3170*/  FFMA R141, R141, UR39, -R12.reuse ;  /* 0x000000278d8d7c23 */ /* 0x100fe2000800080c */
[----:B------:R-:W1:Y:S01]  /*3180*/  MUFU.EX2 R120, R120 ;  /* 0x0000007800787308 */ /* 0x000e620000000800 */
[----:B------:R-:W-:Y:S01]  /*3190*/  FMNMX R14, R150, R3, !PT ;  /* 0x00000003960e7209 */ /* 0x000fe20007800000 */
[----:B------:R-:W-:Y:S01]  /*31a0*/  @!P4 FMUL R125, R125, 0.5 ;  /* 0x3f0000007d7dc820 */ /* 0x000fe20000400000 */
[--C-:B------:R-:W-:Y:S01]  /*31b0*/  FFMA R144, R144, UR39, -R12.reuse ;  /* 0x0000002790907c23 */ /* 0x100fe2000800080c */
[----:B------:R-:W-:Y:S01]  /*31c0*/  @!P6 FMUL R128, R128, 0.5 ;  /* 0x3f0000008080e820 */ /* 0x000fe20000400000 */
[----:B------:R-:W-:Y:S01]  /*31d0*/  FMNMX R14, R151, R14, !PT ;  /* 0x0000000e970e7209 */ /* 0x000fe20007800000 */
[--C-:B------:R-:W-:Y:S01]  /*31e0*/  FFMA R145, R145, UR39, -R12.reuse ;  /* 0x0000002791917c23 */ /* 0x100fe2000800080c */
[--C-:B------:R-:W-:Y:S01]  /*31f0*/  FFMA R148, R148, UR39, -R12.reuse ;  /* 0x0000002794947c23 */ /* 0x100fe2000800080c */
[----:B------:R-:W2:Y:S01]  /*3200*/  MUFU.EX2 R11, R11 ;  /* 0x0000000b000b7308 */ /* 0x000ea20000000800 */
[----:B------:R-:W-:Y:S01]  /*3210*/  @!P2 FMUL R8, R8, 0.5 ;  /* 0x3f0000000808a820 */ /* 0x000fe20000400000 */
[----:B------:R-:W3:Y:S01]  /*3220*/  SHFL.BFLY PT, R3, R14, 0x1, 0x1f ;  /* 0x0c201f000e037f89 */ /* 0x000ee200000e0000 */
[----:B------:R-:W-:Y:S01]  /*3230*/  FFMA R149, R149, UR39, -R12 ;  /* 0x0000002795957c23 */ /* 0x000fe2000800080c */
[----:B------:R-:W-:-:S04]  /*3240*/  FMUL R10, R10, UR39 ;  /* 0x000000270a0a7c20 */ /* 0x000fc80008400000 */
[----:B------:R-:W4:Y:S01]  /*3250*/  MUFU.EX2 R8, R8 ;  /* 0x0000000800087308 */ /* 0x000f220000000800 */
[----:B-1----:R-:W-:Y:S01]  /*3260*/  @!P5 FMUL R120, R120, R120 ;  /* 0x000000787878d220 */ /* 0x002fe20000400000 */
[----:B------:R-:W-:-:S06]  /*3270*/  FSETP.GEU.AND P5, PT, R129, -126, PT ;  /* 0xc2fc00008100780b */ /* 0x000fcc0003fae000 */
[----:B------:R-:W1:Y:S01]  /*3280*/  MUFU.EX2 R124, R128 ;  /* 0x00000080007c7308 */ /* 0x000e620000000800 */
[----:B--2---:R-:W-:Y:S01]  /*3290*/  @!P3 FMUL R11, R11, R11 ;  /* 0x0000000b0b0bb220 */ /* 0x004fe20000400000 */
[----:B------:R-:W-:-:S05]  /*32a0*/  FSETP.GEU.AND P3, PT, R132, -126, PT ;  /* 0xc2fc00008400780b */ /* 0x000fca0003f6e000 */
[----:B------:R-:W-:Y:S01]  /*32b0*/  @!P5 FMUL R129, R129, 0.5 ;  /* 0x3f0000008181d820 */ /* 0x000fe20000400000 */
[----:B------:R-:W2:Y:S01]  /*32c0*/  MUFU.EX2 R125, R125 ;  /* 0x0000007d007d7308 */ /* 0x000ea20000000800 */
[----:B----4-:R-:W-:Y:S01]  /*32d0*/  @!P2 FMUL R8, R8, R8 ;  /* 0x000000080808a220 */ /* 0x010fe20000400000 */
[----:B------:R-:W-:Y:S02]  /*32e0*/  FSETP.GEU.AND P2, PT, R133, -126, PT ;  /* 0xc2fc00008500780b */ /* 0x000fe40003f4e000 */
[----:B---3--:R-:W-:-:S03]  /*32f0*/  FMNMX R3, R14, R3, !PT ;  /* 0x000000030e037209 */ /* 0x008fc60007800000 */
[----:B------:R-:W-:Y:S01]  /*3300*/  @!P3 FMUL R132, R132, 0.5 ;  /* 0x3f0000008484b820 */ /* 0x000fe20000400000 */
[----:B------:R-:W3:Y:S01]  /*3310*/  MUFU.EX2 R129, R129 ;  /* 0x0000008100817308 */ /* 0x000ee20000000800 */
[----:B-1----:R-:W-:Y:S01]  /*3320*/  @!P6 FMUL R124, R124, R124 ;  /* 0x0000007c7c7ce220 */ /* 0x002fe20000400000 */
[----:B------:R-:W-:Y:S01]  /*3330*/  FSETP.GEU.AND P6, PT, R137, -126, PT ;  /* 0xc2fc00008900780b */ /* 0x000fe20003fce000 */
[----:B------:R-:W1:Y:S04]  /*3340*/  SHFL.BFLY PT, R14, R3, 0x2, 0x1f ;  /* 0x0c401f00030e7f89 */ /* 0x000e6800000e0000 */
[----:B------:R-:W-:Y:S01]  /*3350*/  @!P2 FMUL R133, R133, 0.5 ;  /* 0x3f0000008585a820 */ /* 0x000fe20000400000 */
[----:B------:R-:W4:Y:S01]  /*3360*/  MUFU.EX2 R132, R132 ;  /* 0x0000008400847308 */ /* 0x000f220000000800 */
        /* <DEDUP_REMOVED lines=8> */
[----:B----4-:R-:W-:Y:S01]  /*33f0*/  @!P3 FMUL R132, R132, R132 ;  /* 0x000000848484b220 */ /* 0x010fe20000400000 */
[----:B------:R-:W-:Y:S02]  /*3400*/  FSETP.GEU.AND P3, PT, R141, -126, PT ;  /* 0xc2fc00008d00780b */ /* 0x000fe40003f6e000 */
[----:B-1----:R-:W-:-:S03]  /*3410*/  FMNMX R3, R3, R14, !PT ;  /* 0x0000000e03037209 */ /* 0x002fc60007800000 */
[----:B------:R-:W-:Y:S01]  /*3420*/  @!P5 FMUL R140, R140, 0.5 ;  /* 0x3f0000008c8cd820 */ /* 0x000fe20000400000 */
[----:B------:R-:W1:Y:S01]  /*3430*/  MUFU.EX2 R13, R136 ;  /* 0x00000088000d7308 */ /* 0x000e620000000800 */
[----:B--2---:R-:W-:Y:S01]  /*3440*/  @!P2 FMUL R133, R133, R133 ;  /* 0x000000858585a220 */ /* 0x004fe20000400000 */
[----:B------:R-:W-:-:S05]  /*3450*/  FSETP.GEU.AND P2, PT, R144, -126, PT ;  /* 0xc2fc00009000780b */ /* 0x000fca0003f4e000 */
[----:B------:R-:W-:Y:S01]  /*3460*/  @!P3 FMUL R141, R141, 0.5 ;  /* 0x3f0000008d8db820 */ /* 0x000fe20000400000 */
[----:B------:R-:W2:Y:S01]  /*3470*/  MUFU.EX2 R15, R140 ;  /* 0x0000008c000f7308 */ /* 0x000ea20000000800 */
[----:B---3--:R-:W-:Y:S01]  /*3480*/  @!P6 FMUL R128, R128, R128 ;  /* 0x000000808080e220 */ /* 0x008fe20000400000 */
[----:B------:R-:W-:-:S04]  /*3490*/  FSETP.NEU.AND P6, PT, R3, -INF , PT ;  /* 0xff8000000300780b */ /* 0x000fc80003fcd000 */
[----:B------:R-:W-:Y:S01]  /*34a0*/  FSEL R18, R3, RZ, P6 ;  /* 0x000000ff03127208 */ /* 0x000fe20003000000 */
[----:B------:R-:W-:Y:S01]  /*34b0*/  @!P2 FMUL R144, R144, 0.5 ;  /* 0x3f0000009090a820 */ /* 0x000fe20000400000 */
[----:B------:R-:W3:Y:S01]  /*34c0*/  MUFU.EX2 R14, R141 ;  /* 0x0000008d000e7308 */ /* 0x000ee20000000800 */
[----:B-1----:R-:W-:Y:S01]  /*34d0*/  @!P4 FMUL R13, R13, R13 ;  /* 0x0000000d0d0dc220 */ /* 0x002fe20000400000 */
[----:B------:R-:W-:Y:S01]  /*34e0*/  FSETP.GEU.AND P4, PT, R145, -126, PT ;  /* 0xc2fc00009100780b */ /* 0x000fe20003f8e000 */
[----:B------:R-:W-:Y:S01]  /*34f0*/  FMUL R20, R18, UR39 ;  /* 0x0000002712147c20 */ /* 0x000fe20008400000 */
[----:B------:R-:W-:Y:S01]  /*3500*/  FSETP.GEU.AND P6, PT, R148, -126, PT ;  /* 0xc2fc00009400780b */ /* 0x000fe20003fce000 */
[----:B------:R-:W-:Y:S01]  /*3510*/  FADD R18, -R18, R7 ;  /* 0x0000000712127221 */ /* 0x000fe20000000100 */
[----:B------:R-:W-:Y:S01]  /*3520*/  FADD R7, R11, R128 ;  /* 0x000000800b077221 */ /* 0x000fe20000000000 */
[--C-:B------:R-:W-:Y:S01]  /*3530*/  FFMA R122, R122, UR39, -R20.reuse ;  /* 0x000000277a7a7c23 */ /* 0x100fe20008000814 */
[----:B------:R-:W1:Y:S01]  /*3540*/  MUFU.EX2 R17, R144 ;  /* 0x0000009000117308 */ /* 0x000e620000000800 */
[----:B--2---:R-:W-:Y:S01]  /*3550*/  @!P5 FMUL R15, R15, R15 ;  /* 0x0000000f0f0fd220 */ /* 0x004fe20000400000 */
[----:B------:R-:W-:Y:S01]  /*3560*/  FSETP.GEU.AND P5, PT, R149, -126, PT ;  /* 0xc2fc00009500780b */ /* 0x000fe20003fae000 */
[--C-:B------:R-:W-:Y:S01]  /*3570*/  FFMA R21, R123, UR39, -R20.reuse ;  /* 0x000000277b157c23 */ /* 0x100fe20008000814 */
[--C-:B------:R-:W-:Y:S01]  /*3580*/  FFMA R22, R126, UR39, -R20.reuse ;  /* 0x000000277e167c23 */ /* 0x100fe20008000814 */
[--C-:B------:R-:W-:Y:S01]  /*3590*/  FFMA R23, R127, UR39, -R20.reuse ;  /* 0x000000277f177c23 */ /* 0x100fe20008000814 */
[--C-:B------:R-:W-:Y:S01]  /*35a0*/  FFMA R121, R130, UR39, -R20.reuse ;  /* 0x0000002782797c23 */ /* 0x100fe20008000814 */
[----:B------:R-:W-:Y:S01]  /*35b0*/  @!P4 FMUL R145, R145, 0.5 ;  /* 0x3f0000009191c820 */ /* 0x000fe20000400000 */
[--C-:B------:R-:W-:Y:S01]  /*35c0*/  FFMA R138, R138, UR39, -R20.reuse ;  /* 0x000000278a8a7c23 */ /* 0x100fe20008000814 */
[----:B---3--:R-:W-:Y:S01]  /*35d0*/  @!P3 FMUL R14, R14, R14 ;  /* 0x0000000e0e0eb220 */ /* 0x008fe20000400000 */
[----:B------:R-:W-:Y:S01]  /*35e0*/  FSETP.GEU.AND P3, PT, R122, -126, PT ;  /* 0xc2fc00007a00780b */ /* 0x000fe20003f6e000 */
[----:B------:R-:W2:Y:S01]  /*35f0*/  MUFU.EX2 R12, R145 ;  /* 0x00000091000c7308 */ /* 0x000ea20000000800 */
[----:B------:R-:W-:Y:S01]  /*3600*/  @!P6 FMUL R148, R148, 0.5 ;  /* 0x3f0000009494e820 */ /* 0x000fe20000400000 */
[--C-:B------:R-:W-:Y:S01]  /*3610*/  FFMA R139, R139, UR39, -R20.reuse ;  /* 0x000000278b8b7c23 */ /* 0x100fe20008000814 */
[--C-:B------:R-:W-:Y:S01]  /*3620*/  FFMA R142, R142, UR39, -R20.reuse ;  /* 0x000000278e8e7c23 */ /* 0x100fe20008000814 */
[----:B------:R-:W-:Y:S01]  /*3630*/  @!P5 FMUL R149, R149, 0.5 ;  /* 0x3f0000009595d820 */ /* 0x000fe20000400000 */
[--C-:B------:R-:W-:Y:S01]  /*3640*/  FFMA R143, R143, UR39, -R20.reuse ;  /* 0x000000278f8f7c23 */ /* 0x100fe20008000814 */
[----:B-1----:R-:W-:Y:S01]  /*3650*/  @!P2 FMUL R17, R17, R17 ;  /* 0x000000111111a220 */ /* 0x002fe20000400000 */
[----:B------:R-:W-:Y:S01]  /*3660*/  FSETP.GEU.AND P2, PT, R21, -126, PT ;  /* 0xc2fc00001500780b */ /* 0x000fe20003f4e000 */
[----:B------:R-:W1:Y:S01]  /*3670*/  MUFU.EX2 R19, R148 ;  /* 0x0000009400137308 */ /* 0x000e620000000800 */
[--C-:B------:R-:W-:Y:S01]  /*3680*/  FFMA R146, R146, UR39, -R20.reuse ;  /* 0x0000002792927c23 */ /* 0x100fe20008000814 */
[--C-:B------:R-:W-:Y:S01]  /*3690*/  FFMA R147, R147, UR39, -R20.reuse ;  /* 0x0000002793937c23 */ /* 0x100fe20008000814 */
[--C-:B------:R-:W-:Y:S01]  /*36a0*/  FFMA R150, R150, UR39, -R20.reuse ;  /* 0x0000002796967c23 */ /* 0x100fe20008000814 */
[----:B------:R-:W-:Y:S01]  /*36b0*/  @!P3 FMUL R122, R122, 0.5 ;  /* 0x3f0000007a7ab820 */ /* 0x000fe20000400000 */
[----:B------:R-:W-:Y:S01]  /*36c0*/  FFMA R151, R151, UR39, -R20 ;  /* 0x0000002797977c23 */ /* 0x000fe20008000814 */
[----:B------:R-:W-:Y:S01]  /*36d0*/  FADD R9, R120, R13 ;  /* 0x0000000d78097221 */ /* 0x000fe20000000000 */
[----:B------:R-:W-:Y:S01]  /*36e0*/  F2FP.F16.F32.PACK_AB R120, R11, R120 ;  /* 0x000000780b78723e */ /* 0x000fe200000000ff */
[----:B------:R-:W3:Y:S01]  /*36f0*/  MUFU.EX2 R16, R149 ;  /* 0x0000009500107308 */ /* 0x000ee20000000800 */
[----:B--2---:R-:W-:Y:S01]  /*3700*/  @!P4 FMUL R12, R12, R12 ;  /* 0x0000000c0c0cc220 */ /* 0x004fe20000400000 */
[----:B------:R-:W-:-:S02]  /*3710*/  FSETP.GEU.AND P4, PT, R22, -126, PT ;  /* 0xc2fc00001600780b */ /* 0x000fc40003f8e000 */
[----:B------:R-:W-:Y:S01]  /*3720*/  @!P2 FMUL R21, R21, 0.5 ;  /* 0x3f0000001515a820 */ /* 0x000fe20000400000 */
[----:B------:R-:W-:-:S03]  /*3730*/  F2FP.F16.F32.PACK_AB R128, R128, R13 ;  /* 0x0000000d8080723e */ /* 0x000fc600000000ff */
[----:B------:R2:W4:Y:S01]  /*3740*/  MUFU.EX2 R123, R122 ;  /* 0x0000007a007b7308 */ /* 0x0005220000000800 */
[----:B-1----:R-:W-:Y:S01]  /*3750*/  @!P6 FMUL R19, R19, R19 ;  /* 0x000000131313e220 */ /* 0x002fe20000400000 */
[----:B------:R-:W-:-:S05]  /*3760*/  FSETP.GEU.AND P6, PT, R23, -126, PT ;  /* 0xc2fc00001700780b */ /* 0x000fca0003fce000 */
[----:B------:R-:W-:Y:S01]  /*3770*/  @!P4 FMUL R22, R22, 0.5 ;  /* 0x3f0000001616c820 */ /* 0x000fe20000400000 */
[----:B------:R1:W5:Y:S01]  /*3780*/  MUFU.EX2 R126, R21 ;  /* 0x00000015007e7308 */ /* 0x0003620000000800 */
[----:B--2---:R-:W-:Y:S01]  /*3790*/  FFMA R122, R131, UR39, -R20 ;  /* 0x00000027837a7c23 */ /* 0x004fe20008000814 */
[----:B---3--:R-:W-:Y:S01]  /*37a0*/  @!P5 FMUL R16, R16, R16 ;  /* 0x000000101010d220 */ /* 0x008fe20000400000 */
[----:B------:R-:W-:-:S04]  /*37b0*/  FSETP.GEU.AND P5, PT, R121, -126, PT ;  /* 0xc2fc00007900780b */ /* 0x000fc80003fae000 */
[----:B------:R-:W-:Y:S01]  /*37c0*/  @!P6 FMUL R23, R23, 0.5 ;  /* 0x3f0000001717e820 */ /* 0x000fe20000400000 */
[----:B------:R2:W3:Y:S01]  /*37d0*/  MUFU.EX2 R127, R22 ;  /* 0x00000016007f7308 */ /* 0x0004e20000000800 */
[----:B----4-:R-:W-:Y:S01]  /*37e0*/  @!P3 FMUL R123, R123, R123 ;  /* 0x0000007b7b7bb220 */ /* 0x010fe20000400000 */
[----:B------:R-:W-:Y:S01]  /*37f0*/  FSETP.GEU.AND P3, PT, R122, -126, PT ;  /* 0xc2fc00007a00780b */ /* 0x000fe20003f6e000 */
[----:B-1----:R-:W-:-:S05]  /*3800*/  FFMA R21, R134, UR39, -R20 ;  /* 0x0000002786157c23 */ /* 0x002fca0008000814 */
[----:B------:R-:W-:Y:S01]  /*3810*/  @!P5 FMUL R121, R121, 0.5 ;  /* 0x3f0000007979d820 */ /* 0x000fe20000400000 */
[----:B--2---:R-:W-:Y:S01]  /*3820*/  FFMA R22, R135, UR39, -R20 ;  /* 0x0000002787167c23 */ /* 0x004fe20008000814 */
[----:B------:R1:W2:Y:S01]  /*3830*/  MUFU.EX2 R130, R23 ;  /* 0x0000001700827308 */ /* 0x0002a20000000800 */
[----:B-----5:R-:W-:Y:S01]  /*3840*/  @!P2 FMUL R126, R126, R126 ;  /* 0x0000007e7e7ea220 */ /* 0x020fe20000400000 */
[----:B------:R-:W-:Y:S01]  /*3850*/  FSETP.GEU.AND P2, PT, R21, -126, PT ;  /* 0xc2fc00001500780b */ /* 0x000fe20003f4e000 */
[----:B------:R-:W-:Y:S02]  /*3860*/  FADD R20, R125, R14 ;  /* 0x0000000e7d147221 */ /* 0x000fe40000000000 */
[----:B------:R-:W-:Y:S01]  /*3870*/  @!P3 FMUL R122, R122, 0.5 ;  /* 0x3f0000007a7ab820 */ /* 0x000fe20000400000 */
[----:B---3--:R-:W-:Y:S02]  /*3880*/  @!P4 FMUL R127, R127, R127 ;  /* 0x0000007f7f7fc220 */ /* 0x008fe40000400000 */
[----:B------:R-:W3:Y:S01]  /*3890*/  MUFU.EX2 R131, R121 ;  /* 0x0000007900837308 */ /* 0x000ee20000000800 */
[----:B------:R-:W-:Y:S01]  /*38a0*/  FSETP.GEU.AND P4, PT, R22, -126, PT ;  /* 0xc2fc00001600780b */ /* 0x000fe20003f8e000 */
[----:B-1----:R-:W-:-:S04]  /*38b0*/  FADD R23, R133, R16 ;  /* 0x0000001085177221 */ /* 0x002fc80000000000 */
[----:B------:R-:W-:Y:S01]  /*38c0*/  FADD R20, R20, R23 ;  /* 0x0000001714147221 */ /* 0x000fe20000000000 */
[----:B------:R-:W-:Y:S01]  /*38d0*/  @!P2 FMUL R21, R21, 0.5 ;  /* 0x3f0000001515a820 */ /* 0x000fe20000400000 */
[----:B------:R1:W4:Y:S01]  /*38e0*/  MUFU.EX2 R134, R122 ;  /* 0x0000007a00867308 */ /* 0x0003220000000800 */
[----:B--2---:R-:W-:Y:S01]  /*38f0*/  @!P6 FMUL R130, R130, R130 ;  /* 0x000000828282e220 */ /* 0x004fe20000400000 */
[----:B------:R-:W-:-:S04]  /*3900*/  FSETP.GEU.AND P6, PT, R138, -126, PT ;  /* 0xc2fc00008a00780b */ /* 0x000fc80003fce000 */
[----:B------:R-:W-:Y:S02]  /*3910*/  @!P4 FMUL R22, R22, 0.5 ;  /* 0x3f0000001616c820 */ /* 0x000fe40000400000 */
[----:B------:R2:W5:Y:S01]  /*3920*/  MUFU.EX2 R135, R21 ;  /* 0x0000001500877308 */ /* 0x0005620000000800 */
[----:B---3--:R-:W-:Y:S01]  /*3930*/  @!P5 FMUL R131, R131, R131 ;  /* 0x000000838383d220 */ /* 0x008fe20000400000 */
[----:B------:R-:W-:Y:S01]  /*3940*/  FSETP.GEU.AND P5, PT, R139, -126, PT ;  /* 0xc2fc00008b00780b */ /* 0x000fe20003fae000 */
[----:B-1----:R-:W-:Y:S01]  /*3950*/  FMUL R122, R18, UR39 ;  /* 0x00000027127a7c20 */ /* 0x002fe20008400000 */
[----:B------:R-:W-:-:S03]  /*3960*/  FADD R18, R129, R12 ;  /* 0x0000000c81127221 */ /* 0x000fc60000000000 */
[----:B------:R-:W-:Y:S01]  /*3970*/  @!P6 FMUL R138, R138, 0.5 ;  /* 0x3f0000008a8ae820 */ /* 0x000fe20000400000 */
[----:B------:R1:W3:Y:S01]  /*3980*/  MUFU.EX2 R136, R22 ;  /* 0x0000001600887308 */ /* 0x0002e20000000800 */
[----:B----4-:R-:W-:Y:S01]  /*3990*/  @!P3 FMUL R134, R134, R134 ;  /* 0x000000868686b220 */ /* 0x010fe20000400000 */
[----:B------:R-:W-:Y:S01]  /*39a0*/  FSETP.GEU.AND P3, PT, R142, -126, PT ;  /* 0xc2fc00008e00780b */ /* 0x000fe20003f6e000 */
[----:B------:R-:W-:Y:S01]  /*39b0*/  FADD R121, R7, R18 ;  /* 0x0000001207797221 */ /* 0x000fe20000000000 */
[----:B--2---:R-:W-:Y:S01]  /*39c0*/  FADD R21, R132, R19 ;  /* 0x0000001384157221 */ /* 0x004fe20000000000 */
[----:B------:R-:W-:Y:S02]  /*39d0*/  FADD R18, R8, R15 ;  /* 0x0000000f08127221 */ /* 0x000fe40000000000 */
[----:B------:R-:W-:Y:S01]  /*39e0*/  @!P5 FMUL R139, R139, 0.5 ;  /* 0x3f0000008b8bd820 */ /* 0x000fe20000400000 */
[----:B------:R-:W2:Y:S01]  /*39f0*/  MUFU.EX2 R138, R138 ;  /* 0x0000008a008a7308 */ /* 0x000ea20000000800 */
[----:B-----5:R-:W-:Y:S01]  /*3a00*/  @!P2 FMUL R135, R135, R135 ;  /* 0x000000878787a220 */ /* 0x020fe20000400000 */
[----:B------:R-:W-:Y:S01]  /*3a10*/  FSETP.GEU.AND P2, PT, R143, -126, PT ;  /* 0xc2fc00008f00780b */ /* 0x000fe20003f4e000 */
[----:B------:R-:W-:Y:S01]  /*3a20*/  FADD R18, R18, R21 ;  /* 0x0000001512127221 */ /* 0x000fe20000000000 */
[----:B-1----:R-:W-:Y:S01]  /*3a30*/  FADD R22, R124, R17 ;  /* 0x000000117c167221 */ /* 0x002fe20000000000 */
[----:B------:R-:W-:Y:S01]  /*3a40*/  FADD R20, R121, R20 ;  /* 0x0000001479147221 */ /* 0x000fe20000000000 */
[----:B------:R-:W-:Y:S01]  /*3a50*/  F2FP.F16.F32.PACK_AB R121, R126, R123 ;  /* 0x0000007b7e79723e */ /* 0x000fe200000000ff */
[----:B------:R-:W-:Y:S01]  /*3a60*/  @!P3 FMUL R142, R142, 0.5 ;  /* 0x3f0000008e8eb820 */ /* 0x000fe20000400000 */
[----:B------:R-:W1:Y:S01]  /*3a70*/  MUFU.EX2 R139, R139 ;  /* 0x0000008b008b7308 */ /* 0x000e620000000800 */
[----:B---3--:R-:W-:Y:S01]  /*3a80*/  @!P4 FMUL R136, R136, R136 ;  /* 0x000000888888c220 */ /* 0x008fe20000400000 */
[----:B------:R-:W-:Y:S01]  /*3a90*/  FSETP.GEU.AND P4, PT, R146, -126, PT ;  /* 0xc2fc00009200780b */ /* 0x000fe20003f8e000 */
[----:B------:R-:W-:Y:S01]  /*3aa0*/  FADD R9, R9, R22 ;  /* 0x0000001609097221 */ /* 0x000fe20000000000 */
[----:B------:R-:W-:-:S03]  /*3ab0*/  F2FP.F16.F32.PACK_AB R124, R129, R124 ;  /* 0x0000007c817c723e */ /* 0x000fc600000000ff */
[----:B------:R-:W-:Y:S01]  /*3ac0*/  @!P2 FMUL R143, R143, 0.5 ;  /* 0x3f0000008f8fa820 */ /* 0x000fe20000400000 */
[----:B------:R-:W3:Y:S01]  /*3ad0*/  MUFU.EX2 R142, R142 ;  /* 0x0000008e008e7308 */ /* 0x000ee20000000800 */
[----:B--2---:R-:W-:Y:S01]  /*3ae0*/  @!P6 FMUL R138, R138, R138 ;  /* 0x0000008a8a8ae220 */ /* 0x004fe20000400000 */
[----:B------:R-:W-:Y:S01]  /*3af0*/  FSETP.GEU.AND P6, PT, R147, -126, PT ;  /* 0xc2fc00009300780b */ /* 0x000fe20003fce000 */
[----:B------:R-:W-:-:S04]  /*3b00*/  FADD R9, R9, R18 ;  /* 0x0000001209097221 */ /* 0x000fc80000000000 */
[----:B------:R-:W-:Y:S01]  /*3b10*/  @!P4 FMUL R146, R146, 0.5 ;  /* 0x3f0000009292c820 */ /* 0x000fe20000400000 */
[----:B------:R-:W2:Y:S01]  /*3b20*/  MUFU.EX2 R143, R143 ;  /* 0x0000008f008f7308 */ /* 0x000ea20000000800 */
[----:B-1----:R-:W-:Y:S01]  /*3b30*/  @!P5 FMUL R139, R139, R139 ;  /* 0x0000008b8b8bd220 */ /* 0x002fe20000400000 */
[----:B------:R-:W-:Y:S01]  /*3b40*/  FSETP.GEU.AND P5, PT, R150, -126, PT ;  /* 0xc2fc00009600780b */ /* 0x000fe20003fae000 */
[----:B------:R-:W-:Y:S01]  /*3b50*/  FADD R20, R9, R20 ;  /* 0x0000001409147221 */ /* 0x000fe20000000000 */
[----:B------:R-:W-:Y:S01]  /*3b60*/  SHF.L.U32 R9, R6, 0x1f, RZ ;  /* 0x0000001f06097819 */ /* 0x000fe200000006ff */
[----:B------:R-:W-:Y:S01]  /*3b70*/  FADD R22, R126, R139 ;  /* 0x0000008b7e167221 */ /* 0x000fe20000000000 */
[----:B------:R-:W-:Y:S01]  /*3b80*/  F2FP.F16.F32.PACK_AB R126, R133, R132 ;  /* 0x00000084857e723e */ /* 0x000fe200000000ff */
[----:B------:R-:W-:Y:S01]  /*3b90*/  @!P6 FMUL R147, R147, 0.5 ;  /* 0x3f0000009393e820 */ /* 0x000fe20000400000 */
[----:B------:R-:W1:Y:S01]  /*3ba0*/  MUFU.EX2 R146, R146 ;  /* 0x0000009200927308 */ /* 0x000e620000000800 */
[----:B---3--:R-:W-:Y:S01]  /*3bb0*/  @!P3 FMUL R142, R142, R142 ;  /* 0x0000008e8e8eb220 */ /* 0x008fe20000400000 */
[----:B------:R-:W-:-:S02]  /*3bc0*/  FSETP.GEU.AND P3, PT, R151, -126, PT ;  /* 0xc2fc00009700780b */ /* 0x000fc40003f6e000 */
[----:B------:R-:W-:Y:S01]  /*3bd0*/  F2FP.F16.F32.PACK_AB R129, R139, R138 ;  /* 0x0000008a8b81723e */ /* 0x000fe200000000ff */
[----:B------:R-:W-:Y:S01]  /*3be0*/  FADD R23, R127, R142 ;  /* 0x0000008e7f177221 */ /* 0x000fe20000000000 */
[----:B------:R-:W-:Y:S01]  /*3bf0*/  F2FP.F16.F32.PACK_AB R132, R12, R17 ;  /* 0x000000110c84723e */ /* 0x000fe200000000ff */
[----:B------:R-:W-:Y:S01]  /*3c00*/  @!P5 FMUL R150, R150, 0.5 ;  /* 0x3f0000009696d820 */ /* 0x000fe20000400000 */
[----:B------:R-:W3:Y:S01]  /*3c10*/  MUFU.EX2 R147, R147 ;  /* 0x0000009300937308 */ /* 0x000ee20000000800 */
[----:B--2---:R-:W-:Y:S01]  /*3c20*/  @!P2 FMUL R143, R143, R143 ;  /* 0x0000008f8f8fa220 */ /* 0x004fe20000400000 */
[----:B------:R-:W-:-:S03]  /*3c30*/  FSETP.GEU.AND P2, PT, R10, -126, PT ;  /* 0xc2fc00000a00780b */ /* 0x000fc60003f4e000 */
[----:B------:R-:W-:Y:S02]  /*3c40*/  FADD R137, R130, R143 ;  /* 0x0000008f82897221 */ /* 0x000fe40000000000 */
[----:B------:R-:W-:Y:S01]  /*3c50*/  @!P3 FMUL R151, R151, 0.5 ;  /* 0x3f0000009797b820 */ /* 0x000fe20000400000 */
[----:B------:R-:W2:Y:S01]  /*3c60*/  MUFU.EX2 R150, R150 ;  /* 0x0000009600967308 */ /* 0x000ea20000000800 */
[----:B-1----:R-:W-:Y:S01]  /*3c70*/  @!P4 FMUL R146, R146, R146 ;  /* 0x000000929292c220 */ /* 0x002fe20000400000 */
[----:B------:R-:W-:-:S03]  /*3c80*/  FSETP.GEU.AND P4, PT, R122, -126, PT ;  /* 0xc2fc00007a00780b */ /* 0x000fc60003f8e000 */
[----:B------:R-:W-:Y:S02]  /*3c90*/  FADD R141, R131, R146 ;  /* 0x00000092838d7221 */ /* 0x000fe40000000000 */
[----:B------:R-:W-:Y:S01]  /*3ca0*/  @!P2 FMUL R10, R10, 0.5 ;  /* 0x3f0000000a0aa820 */ /* 0x000fe20000400000 */
[----:B------:R-:W1:Y:S01]  /*3cb0*/  MUFU.EX2 R151, R151 ;  /* 0x0000009700977308 */ /* 0x000e620000000800 */
[----:B---3--:R-:W-:-:S04]  /*3cc0*/  @!P6 FMUL R147, R147, R147 ;  /* 0x000000939393e220 */ /* 0x008fc80000400000 */
[----:B------:R-:W-:Y:S01]  /*3cd0*/  FADD R145, R134, R147 ;  /* 0x0000009386917221 */ /* 0x000fe20000000000 */
[----:B------:R-:W-:Y:S01]  /*3ce0*/  F2FP.F16.F32.PACK_AB R133, R147, R146 ;  /* 0x000000929385723e */ /* 0x000fe200000000ff */
[----:B------:R-:W-:Y:S01]  /*3cf0*/  @!P4 FMUL R122, R122, 0.5 ;  /* 0x3f0000007a7ac820 */ /* 0x000fe20000400000 */
[----:B------:R3:W4:Y:S01]  /*3d00*/  MUFU.EX2 R7, R10 ;  /* 0x0000000a00077308 */ /* 0x0007220000000800 */
[----:B--2---:R-:W-:Y:S01]  /*3d10*/  @!P5 FMUL R150, R150, R150 ;  /* 0x000000969696d220 */ /* 0x004fe20000400000 */
[----:B------:R-:W-:-:S06]  /*3d20*/  FADD R22, R22, R145 ;  /* 0x0000009116167221 */ /* 0x000fcc0000000000 */
[----:B------:R2:W5:Y:S01]  /*3d30*/  MUFU.EX2 R21, R122 ;  /* 0x0000007a00157308 */ /* 0x0005620000000800 */
[----:B-1----:R-:W-:Y:S01]  /*3d40*/  @!P3 FMUL R151, R151, R151 ;  /* 0x000000979797b220 */ /* 0x002fe20000400000 */
[----:B---3--:R-:W-:Y:S01]  /*3d50*/  FADD R10, R123, R138 ;  /* 0x0000008a7b0a7221 */ /* 0x008fe20000000000 */
[----:B------:R-:W-:Y:S02]  /*3d60*/  F2FP.F16.F32.PACK_AB R123, R130, R127 ;  /* 0x0000007f827b723e */ /* 0x000fe400000000ff */
[----:B------:R-:W-:Y:S01]  /*3d70*/  FADD R140, R136, R151 ;  /* 0x00000097888c7221 */ /* 0x000fe20000000000 */
[----:B------:R-:W-:Y:S01]  /*3d80*/  FADD R10, R10, R141 ;  /* 0x0000008d0a0a7221 */ /* 0x000fe20000000000 */
[----:B------:R-:W-:Y:S01]  /*3d90*/  F2FP.F16.F32.PACK_AB R127, R136, R135 ;  /* 0x00000087887f723e */ /* 0x000fe200000000ff */
[----:B--2---:R-:W-:Y:S01]  /*3da0*/  FADD R122, R135, R150 ;  /* 0x00000096877a7221 */ /* 0x004fe20000000000 */
[----:B------:R-:W-:Y:S01]  /*3db0*/  FADD R137, R137, R140 ;  /* 0x0000008c89897221 */ /* 0x000fe20000000000 */
[----:B----4-:R-:W-:Y:S01]  /*3dc0*/  @!P2 FMUL R7, R7, R7 ;  /* 0x000000070707a220 */ /* 0x010fe20000400000 */
[----:B------:R1:W2:Y:S01]  /*3dd0*/  SYNCS.PHASECHK.TRANS64.TRYWAIT P2, [UR10+0x2a000], R9 ;  /* 0x02a00009ff0075a7 */ /* 0x0002a2000804014a */
[----:B------:R-:W-:Y:S01]  /*3de0*/  FADD R23, R23, R122 ;  /* 0x0000007a17177221 */ /* 0x000fe20000000000 */
[----:B------:R-:W-:Y:S01]  /*3df0*/  FADD R137, R22, R137 ;  /* 0x0000008916897221 */ /* 0x000fe20000000000 */
[----:B------:R-:W-:Y:S01]  /*3e00*/  F2FP.F16.F32.PACK_AB R122, R125, R8 ;  /* 0x000000087d7a723e */ /* 0x000fe200000000ff */
[----:B------:R-:W-:Y:S01]  /*3e10*/  FFMA R0, R7, R0, R20 ;  /* 0x0000000007007223 */ /* 0x000fe20000000014 */
[----:B------:R-:W-:Y:S01]  /*3e20*/  FADD R10, R10, R23 ;  /* 0x000000170a0a7221 */ /* 0x000fe20000000000 */
[----:B-----5:R-:W-:Y:S01]  /*3e30*/  @!P4 FMUL R21, R21, R21 ;  /* 0x000000151515c220 */ /* 0x020fe20000400000 */
[----:B------:R-:W-:Y:S01]  /*3e40*/  F2FP.F16.F32.PACK_AB R125, R134, R131 ;  /* 0x00000083867d723e */ /* 0x000fe200000000ff */
[-C--:B------:R-:W-:Y:S01]  /*3e50*/  FMUL R24, R24, R7.reuse ;  /* 0x0000000718187220 */ /* 0x080fe20000400000 */
[----:B------:R-:W-:Y:S01]  /*3e60*/  FADD R10, R10, R137 ;  /* 0x000000890a0a7221 */ /* 0x000fe20000000000 */
[-C--:B------:R-:W-:Y:S01]  /*3e70*/  FMUL R25, R25, R7.reuse ;  /* 0x0000000719197220 */ /* 0x080fe20000400000 */
[-C--:B------:R-:W-:Y:S01]  /*3e80*/  FMUL R28, R28, R7.reuse ;  /* 0x000000071c1c7220 */ /* 0x080fe20000400000 */
[-C--:B------:R-:W-:Y:S01]  /*3e90*/  FMUL R29, R29, R7.reuse ;  /* 0x000000071d1d7220 */ /* 0x080fe20000400000 */
[----:B------:R-:W-:Y:S01]  /*3ea0*/  FFMA R2, R21, R2, R10 ;  /* 0x0000000215027223 */ /* 0x000fe2000000000a */
[-C--:B------:R-:W-:Y:S01]  /*3eb0*/  FMUL R32, R32, R7.reuse ;  /* 0x0000000720207220 */ /* 0x080fe20000400000 */
        /* <DEDUP_REMOVED lines=42> */
[----:B------:R-:W-:Y:S01]  /*4160*/  FMUL R117, R117, R7 ;  /* 0x0000000775757220 */ /* 0x000fe20000400000 */
        /* <DEDUP_REMOVED lines=48> */
[----:B------:R-:W-:-:S02]  /*4470*/  F2FP.F16.F32.PACK_AB R130, R14, R15 ;  /* 0x0000000f0e82723e */ /* 0x000fc400000000ff */
[----:B------:R-:W-:Y:S02]  /*4480*/  F2FP.F16.F32.PACK_AB R131, R143, R142 ;  /* 0x0000008e8f83723e */ /* 0x000fe400000000ff */
[----:B------:R-:W-:Y:S01]  /*4490*/  F2FP.F16.F32.PACK_AB R134, R16, R19 ;  /* 0x000000131086723e */ /* 0x000fe200000000ff */
[----:B-12---:R-:W-:Y:S06]  /*44a0*/  @!P0 BRA `(.L_x_27) ;  /* 0x0000000000048947 */ /* 0x006fec0003800000 */
[----:B------:R-:W-:Y:S01]  /*44b0*/  BPT.TRAP 0x1 ;  /* 0x000000040000795c */ /* 0x000fe20000300000 */
.L_x_27:
[----:B------:R-:W-:Y:S05]  /*44c0*/  @P2 BRA `(.L_x_28) ;  /* 0x0000000000082947 */ /* 0x000fea0003800000 */
[----:B------:R-:W1:Y:S02]  /*44d0*/  SYNCS.PHASECHK.TRANS64.TRYWAIT P2, [UR10+0x2a000], R9 ;  /* 0x02a00009ff0075a7 */ /* 0x000e64000804014a */
[----:B-1----:R-:W-:Y:S05]  /*44e0*/  @!P2 BRA `(.L_x_29) ;  /* 0x0000003c009ca947 */ /* 0x002fea0003800000 */
.L_x_28:
[----:B------:R-:W-:Y:S01]  /*44f0*/  UIMAD UR10, UR38, 0x600, UR7 ;  /* 0x00000600260a78a4 */ /* 0x000fe2000f8e0207 */
[----:B------:R-:W-:Y:S01]  /*4500*/  WARPGROUP.ARRIVE ;  /* 0x00000000000079c5 */ /* 0x000fe20000000000 */
[----:B------:R-:W-:Y:S01]  /*4510*/  UMOV UR11, 0x40000040 ;  /* 0x40000040000b7882 */ /* 0x000fe20000000000 */
[----:B------:R-:W-:Y:S01]  /*4520*/  UMOV UR15, 0x40000040 ;  /* 0x40000040000f7882 */ /* 0x000fe20000000000 */
[----:B------:R-:W-:Y:S01]  /*4530*/  UIADD3 UR14, UR10, 0x80, URZ ;  /* 0x000000800a0e7890 */ /* 0x000fe2000fffe03f */
[----:B------:R-:W-:-:S04]  /*4540*/  F2FP.F16.F32.PACK_AB R135, R151, R150 ;  /* 0x000000969787723e */ /* 0x000fc800000000ff */
[----:B------:R-:W-:Y:S01]  /*4550*/  HGMMA.64x192x16.F32 R24, R120, gdesc[UR8].tnspB, R24, gsb0 ;  /* 0x42e0000878187df0 */ /* 0x000fe20008000818 */
[----:B------:R-:W-:Y:S02]  /*4560*/  UMOV UR11, 0x40000040 ;  /* 0x40000040000b7882 */ /* 0x000fe40000000000 */
[----:B------:R-:W-:Y:S02]  /*4570*/  WARPGROUP.DEPBAR.LE gsb0, 0x0 ;  /* 0x00008000000079c5 */ /* 0x000fe40000010000 */
[----:B------:R-:W-:-:S15]  /*4580*/  WARPGROUP.ARRIVE ;  /* 0x00000000000079c5 */ /* 0x000fde0000000000 */
[----:B------:R-:W-:Y:S01]  /*4590*/  HGMMA.64x192x16.F32 R24, R124, gdesc[UR12].tnspB, R24, gsb0 ;  /* 0x42e0000c7c187df0 */ /* 0x000fe20008000818 */
[----:B------:R-:W-:Y:S01]  /*45a0*/  UIADD3 UR14, UR10, 0x100, URZ ;  /* 0x000001000a0e7890 */ /* 0x000fe2000fffe03f */
[----:B------:R-:W-:Y:S01]  /*45b0*/  UMOV UR15, 0x40000040 ;  /* 0x40000040000f7882 */ /* 0x000fe20000000000 */
[----:B------:R-:W-:Y:S01]  /*45c0*/  UIADD3 UR10, UR10, 0x180, URZ ;  /* 0x000001800a0a7890 */ /* 0x000fe2000fffe03f */
[----:B------:R-:W-:Y:S02]  /*45d0*/  WARPGROUP.DEPBAR.LE gsb0, 0x0 ;  /* 0x00008000000079c5 */ /* 0x000fe40000010000 */
[----:B------:R-:W-:-:S14]  /*45e0*/  WARPGROUP.ARRIVE ;  /* 0x00000000000079c5 */ /* 0x000fdc0000000000 */
[----:B------:R-:W-:Y:S03]  /*45f0*/  HGMMA.64x192x16.F32 R24, R128, gdesc[UR12].tnspB, R24, gsb0 ;  /* 0x42e0000c80187df0 */ /* 0x000fe60008000818 */
[----:B------:R-:W-:Y:S02]  /*4600*/  WARPGROUP.DEPBAR.LE gsb0, 0x0 ;  /* 0x00008000000079c5 */ /* 0x000fe40000010000 */
[----:B------:R-:W-:-:S15]  /*4610*/  WARPGROUP.ARRIVE ;  /* 0x00000000000079c5 */ /* 0x000fde0000000000 */
[----:B------:R-:W-:Y:S03]  /*4620*/  HGMMA.64x192x16.F32 R24, R132, gdesc[UR8].tnspB, R24, gsb0 ;  /* 0x42e0000884187df0 */ /* 0x000fe60008000818 */
[----:B------:R-:W-:Y:S02]  /*4630*/  WARPGROUP.DEPBAR.LE gsb0, 0x0 ;  /* 0x00008000000079c5 */ /* 0x000fe40000010000 */
[----:B------:R-:W-:Y:S05]  /*4640*/  @!P0 BRA `(.L_x_30) ;  /* 0x0000000000048947 */ /* 0x000fea0003800000 */
[----:B------:R-:W-:Y:S01]  /*4650*/  BPT.TRAP 0x1 ;  /* 0x000000040000795c */ /* 0x000fe20000300000 */
.L_x_30:
[----:B------:R-:W-:-:S04]  /*4660*/  ULEA UR10, UR4, UR36, 0x3 ;  /* 0x00000024040a7291 */ /* 0x000fc8000f8e183f */
[----:B------:R-:W-:-:S04]  /*4670*/  UIADD3 UR10, UR10, 0x2a028, URZ ;  /* 0x0002a0280a0a7890 */ /* 0x000fc8000fffe03f */
[----:B------:R-:W-:-:S09]  /*4680*/  UPRMT UR10, URZ, 0x654, UR10 ;  /* 0x000006543f0a7896 */ /* 0x000fd2000800000a */
[----:B------:R-:W-:Y:S01]  /*4690*/  SYNCS.ARRIVE.TRANS64.RED.A1T0 RZ, [UR10], RZ ;  /* 0x000000ffffff79a7 */ /* 0x000fe2000810040a */
[----:B------:R-:W-:Y:S05]  /*46a0*/  @P1 BRA `(.L_x_31) ;  /* 0x0000000000041947 */ /* 0x000fea0003800000 */
[----:B------:R-:W-:Y:S01]  /*46b0*/  BPT.TRAP 0x1 ;  /* 0x000000040000795c */ /* 0x000fe20000300000 */
.L_x_31:
[----:B------:R-:W-:-:S04]  /*46c0*/  UIADD3 UR4, UR4, 0x1, URZ ;  /* 0x0000000104047890 */ /* 0x000fc8000fffe03f */
[----:B------:R-:W-:-:S04]  /*46d0*/  UISETP.NE.AND UP0, UPT, UR4, 0x5, UPT ;  /* 0x000000050400788c */ /* 0x000fc8000bf05270 */
[----:B------:R-:W-:Y:S01]  /*46e0*/  USEL UR10, UR4, URZ, UP0 ;  /* 0x0000003f040a7287 */ /* 0x000fe20008000000 */
[----:B------:R-:W-:Y:S11]  /*46f0*/  @!P0 BRA `(.L_x_32) ;  /* 0x0000000000048947 */ /* 0x000ff60003800000 */
[----:B------:R-:W-:Y:S01]  /*4700*/  BPT.TRAP 0x1 ;  /* 0x000000040000795c */ /* 0x000fe20000300000 */
.L_x_32:
[----:B------:R-:W-:-:S04]  /*4710*/  ULEA UR4, UR10, UR36, 0x3 ;  /* 0x000000240a047291 */ /* 0x000fc8000f8e183f */
[----:B------:R-:W-:-:S04]  /*4720*/  UIADD3 UR4, UR4, 0x2a028, URZ ;  /* 0x0002a02804047890 */ /* 0x000fc8000fffe03f */
[----:B------:R-:W-:-:S09]  /*4730*/  UPRMT UR4, URZ, 0x654, UR4 ;  /* 0x000006543f047896 */ /* 0x000fd20008000004 */
[----:B------:R-:W-:Y:S01]  /*4740*/  SYNCS.ARRIVE.TRANS64.RED.A1T0 RZ, [UR4], RZ ;  /* 0x000000ffffff79a7 */ /* 0x000fe20008100404 */
[----:B------:R-:W-:Y:S05]  /*4750*/  @P1 BRA `(.L_x_33) ;  /* 0x0000000000041947 */ /* 0x000fea0003800000 */
[----:B------:R-:W-:Y:S01]  /*4760*/  BPT.TRAP 0x1 ;  /* 0x000000040000795c */ /* 0x000fe20000300000 */
.L_x_33:
[----:B------:R-:W-:Y:S01]  /*4770*/  UIADD3 UR38, UR38, 0x1, URZ ;  /* 0x0000000126267890 */ /* 0x000fe2000fffe03f */
[C---:B------:R-:W-:Y:S01]  /*4780*/  ISETP.GT.AND P2, PT, R5.reuse, 0x2, PT ;  /* 0x000000020500780c */ /* 0x040fe20003f44270 */
[----:B------:R-:W-:Y:S01]  /*4790*/  UIADD3 UR4, UR10, 0x1, URZ ;  /* 0x000000010a047890 */ /* 0x000fe2000fffe03f */
[----:B------:R-:W-:Y:S01]  /*47a0*/  IADD3 R5, R5, -0x1, RZ ;  /* 0xffffffff05057810 */ /* 0x000fe20007ffe0ff */
[----:B------:R-:W-:Y:S01]  /*47b0*/  UISETP.NE.AND UP2, UPT, UR38, 0x5, UPT ;  /* 0x000000052600788c */ /* 0x000fe2000bf45270 */
[----:B-1----:R-:W-:Y:S01]  /*47c0*/  MOV R9, R4 ;  /* 0x0000000400097202 */ /* 0x002fe20000000f00 */
[----:B------:R-:W-:Y:S01]  /*47d0*/  UISETP.NE.AND UP0, UPT, UR4, 0x5, UPT ;  /* 0x000000050400788c */ /* 0x000fe2000bf05270 */
[----:B------:R-:W-:Y:S01]  /*47e0*/  MOV R7, R3 ;  /* 0x0000000300077202 */ /* 0x000fe20000000f00 */
[----:B------:R-:W-:Y:S02]  /*47f0*/  USEL UR10, URZ, 0x1, UP2 ;  /* 0x000000013f0a7887 */ /* 0x000fe40009000000 */
[----:B------:R-:W-:-:S02]  /*4800*/  USEL UR4, UR4, URZ, UP0 ;  /* 0x0000003f04047287 */ /* 0x000fc40008000000 */
[----:B------:R-:W-:Y:S02]  /*4810*/  USEL UR38, UR38, URZ, UP2 ;  /* 0x0000003f26267287 */ /* 0x000fe40009000000 */
[----:B------:R-:W-:Y:S01]  /*4820*/  LOP3.LUT R6, R6, UR10, RZ, 0x3c, !PT ;  /* 0x0000000a06067c12 */ /* 0x000fe2000f8e3cff */
[----:B------:R-:W-:Y:S09]  /*4830*/  @P2 BRA `(.L_x_34) ;  /* 0xffffffe000402947 */ /* 0x000ff2000383ffff */
.L_x_23:
[----:B------:R-:W2:Y:S01]  /*4840*/  SHFL.BFLY PT, R5, R0, 0x1, 0x1f ;  /* 0x0c201f0000057f89 */ /* 0x000ea200000e0000 */
[----:B------:R-:W-:Y:S01]  /*4850*/  BSSY B0, `(.L_x_35) ;  /* 0x0000023000007945 */ /* 0x000fe20003800000 */
[----:B------:R-:W-:Y:S02]  /*4860*/  MOV R9, 0x7f800000 ;  /* 0x7f80000000097802 */ /* 0x000fe40000000f00 */
[----:B------:R-:W3:Y:S01]  /*4870*/  SHFL.BFLY PT, R7, R2, 0x1, 0x1f ;  /* 0x0c201f0002077f89 */ /* 0x000ee200000e0000 */
[----:B------:R-:W-:Y:S02]  /*4880*/  MOV R10, 0x3f800000 ;  /* 0x3f800000000a7802 */ /* 0x000fe40000000f00 */
[----:B------:R-:W-:Y:S01]  /*4890*/  MOV R11, 0x7f800000 ;  /* 0x7f800000000b7802 */ /* 0x000fe20000000f00 */
[----:B--2---:R-:W-:Y:S01]  /*48a0*/  FADD R5, R5, R0 ;  /* 0x0000000005057221 */ /* 0x004fe20000000000 */
[----:B---3--:R-:W-:-:S04]  /*48b0*/  FADD R14, R7, R2 ;  /* 0x00000002070e7221 */ /* 0x008fc80000000000 */
[----:B-1----:R-:W1:Y:S04]  /*48c0*/  SHFL.BFLY PT, R6, R5, 0x2, 0x1f ;  /* 0x0c401f0005067f89 */ /* 0x002e6800000e0000 */
[----:B------:R-:W2:Y:S01]  /*48d0*/  SHFL.BFLY PT, R15, R14, 0x2, 0x1f ;  /* 0x0c401f000e0f7f89 */ /* 0x000ea200000e0000 */
[C---:B-1----:R-:W-:Y:S01]  /*48e0*/  FSETP.NE.AND P0, PT, R5.reuse, -R6, PT ;  /* 0x800000060500720b */ /* 0x042fe20003f05000 */
[----:B------:R-:W-:Y:S01]  /*48f0*/  FADD R2, R5, R6 ;  /* 0x0000000605027221 */ /* 0x000fe20000000000 */
[----:B------:R-:W-:Y:S01]  /*4900*/  MOV R6, 0x3f800000 ;  /* 0x3f80000000067802 */ /* 0x000fe20000000f00 */
[----:B--2---:R-:W-:-:S10]  /*4910*/  FADD R8, R14, R15 ;  /* 0x0000000f0e087221 */ /* 0x004fd40000000000 */
[----:B------:R-:W-:Y:S05]  /*4920*/  @!P0 BRA `(.L_x_36) ;  /* 0x0000000000548947 */ /* 0x000fea0003800000 */
[----:B------:R-:W-:Y:S01]  /*4930*/  IADD3 R0, R2, 0x1800000, RZ ;  /* 0x0180000002007810 */ /* 0x000fe20007ffe0ff */
[----:B------:R-:W-:Y:S03]  /*4940*/  BSSY B1, `(.L_x_37) ;  /* 0x000000c000017945 */ /* 0x000fe60003800000 */
[----:B------:R-:W-:-:S04]  /*4950*/  LOP3.LUT R0, R0, 0x7f800000, RZ, 0xc0, !PT ;  /* 0x7f80000000007812 */ /* 0x000fc800078ec0ff */
[----:B------:R-:W-:-:S13]  /*4960*/  ISETP.GT.U32.AND P0, PT, R0, 0x1ffffff, PT ;  /* 0x01ffffff0000780c */ /* 0x000fda0003f04070 */
[----:B------:R-:W-:Y:S05]  /*4970*/  @P0 BRA `(.L_x_38) ;  /* 0x0000000000100947 */ /* 0x000fea0003800000 */
[----:B------:R-:W-:-:S07]  /*4980*/  MOV R13, 0x49a0 ;  /* 0x000049a0000d7802 */ /* 0x000fce0000000f00 */
[----:B------:R-:W-:Y:S05]  /*4990*/  CALL.REL.NOINC `($__internal_0_$__cuda_sm20_rcp_rn_f32_slowpath) ;  /* 0x0000003c00187944 */ /* 0x000fea0003c00000 */
[----:B------:R-:W-:Y:S01]  /*49a0*/  MOV R6, R5 ;  /* 0x0000000500067202 */ /* 0x000fe20000000f00 */
[----:B------:R-:W-:Y:S06]  /*49b0*/  BRA `(.L_x_39) ;  /* 0x0000000000107947 */ /* 0x000fec0003800000 */
.L_x_38:
[----:B------:R-:W1:Y:S02]  /*49c0*/  MUFU.RCP R5, R2 ;  /* 0x0000000200057308 */ /* 0x000e640000001000 */
[----:B-1----:R-:W-:-:S04]  /*49d0*/  FFMA R0, R2, R5, -1 ;  /* 0xbf80000002007423 */ /* 0x002fc80000000005 */
[----:B------:R-:W-:-:S04]  /*49e0*/  FADD.FTZ R0, -R0, -RZ ;  /* 0x800000ff00007221 */ /* 0x000fc80000010100 */
[----:B------:R-:W-:-:S07]  /*49f0*/  FFMA R6, R5, R0, R5 ;  /* 0x0000000005067223 */ /* 0x000fce0000000005 */
.L_x_39:
[----:B------:R-:W-:Y:S05]  /*4a00*/  BSYNC B1 ;  /* 0x0000000000017941 */ /* 0x000fea0003800000 */
.L_x_37:
[----:B------:R-:W-:Y:S01]  /*4a10*/  FSETP.GEU.AND P0, PT, |R2|, 1.175494350822287508e-38, PT ;  /* 0x008000000200780b */ /* 0x000fe20003f0e200 */
[----:B------:R-:W-:-:S12]  /*4a20*/  ULDC UR4, c[0x0][0x600] ;  /* 0x0001800000047ab9 */ /* 0x000fd80000000800 */
[----:B------:R-:W-:-:S04]  /*4a30*/  @!P0 FMUL R2, R2, 16777216 ;  /* 0x4b80000002028820 */ /* 0x000fc80000400000 */
[----:B------:R-:W1:Y:S02]  /*4a40*/  MUFU.LG2 R0, R2 ;  /* 0x0000000200007308 */ /* 0x000e640000000c00 */
[----:B-1----:R-:W-:-:S04]  /*4a50*/  @!P0 FADD R0, R0, -24 ;  /* 0xc1c0000000008421 */ /* 0x002fc80000000000 */
[----:B------:R-:W-:-:S04]  /*4a60*/  FMUL R11, R0, 0.69314718246459960938 ;  /* 0x3f317218000b7820 */ /* 0x000fc80000400000 */
[----:B------:R-:W-:-:S07]  /*4a70*/  FFMA R11, R4, UR4, R11 ;  /* 0x00000004040b7c23 */ /* 0x000fce000800000b */
.L_x_36:
[----:B------:R-:W-:Y:S05]  /*4a80*/  BSYNC B0 ;  /* 0x0000000000007941 */ /* 0x000fea0003800000 */
.L_x_35:
[----:B------:R-:W-:Y:S01]  /*4a90*/  FSETP.NE.AND P0, PT, R14, -R15, PT ;  /* 0x8000000f0e00720b */ /* 0x000fe20003f05000 */
[----:B------:R-:W-:Y:S01]  /*4aa0*/  ULDC UR4, c[0x0][0x608] ;  /* 0x0001820000047ab9 */ /* 0x000fe20000000800 */
[----:B------:R-:W-:Y:S01]  /*4ab0*/  BSSY B0, `(.L_x_40) ;  /* 0x0000049000007945 */ /* 0x000fe20003800000 */
[----:B------:R-:W-:-:S04]  /*4ac0*/  FMUL R6, R6, UR4 ;  /* 0x0000000406067c20 */ /* 0x000fc80008400000 */
        /* <DEDUP_REMOVED lines=48> */
[----:B------:R-:W-:Y:S06]  /*4dd0*/  @!P0 BRA `(.L_x_41) ;  /* 0x0000000000588947 */ /* 0x000fec0003800000 */
[----:B------:R-:W-:Y:S01]  /*4de0*/  IADD3 R0, R8, 0x1800000, RZ ;  /* 0x0180000008007810 */ /* 0x000fe20007ffe0ff */
[----:B------:R-:W-:Y:S03]  /*4df0*/  BSSY B1, `(.L_x_42) ;  /* 0x000000d000017945 */ /* 0x000fe60003800000 */
[----:B------:R-:W-:-:S04]  /*4e00*/  LOP3.LUT R0, R0, 0x7f800000, RZ, 0xc0, !PT ;  /* 0x7f80000000007812 */ /* 0x000fc800078ec0ff */
[----:B------:R-:W-:-:S13]  /*4e10*/  ISETP.GT.U32.AND P0, PT, R0, 0x1ffffff, PT ;  /* 0x01ffffff0000780c */ /* 0x000fda0003f04070 */
[----:B------:R-:W-:Y:S05]  /*4e20*/  @P0 BRA `(.L_x_43) ;  /* 0x0000000000140947 */ /* 0x000fea0003800000 */
[----:B------:R-:W-:Y:S02]  /*4e30*/  MOV R2, R8 ;  /* 0x0000000800027202 */ /* 0x000fe40000000f00 */
[----:B------:R-:W-:-:S07]  /*4e40*/  MOV R13, 0x4e60 ;  /* 0x00004e60000d7802 */ /* 0x000fce0000000f00 */
[----:B------:R-:W-:Y:S05]  /*4e50*/  CALL.REL.NOINC `($__internal_0_$__cuda_sm20_rcp_rn_f32_slowpath) ;  /* 0x0000003400e87944 */ /* 0x000fea0003c00000 */
[----:B------:R-:W-:Y:S01]  /*4e60*/  MOV R10, R5 ;  /* 0x00000005000a7202 */ /* 0x000fe20000000f00 */
[----:B------:R-:W-:Y:S06]  /*4e70*/  BRA `(.L_x_44) ;  /* 0x0000000000107947 */ /* 0x000fec0003800000 */
.L_x_43:
[----:B------:R-:W1:Y:S02]  /*4e80*/  MUFU.RCP R5, R8 ;  /* 0x0000000800057308 */ /* 0x000e640000001000 */
[----:B-1----:R-:W-:-:S04]  /*4e90*/  FFMA R0, R8, R5, -1 ;  /* 0xbf80000008007423 */ /* 0x002fc80000000005 */
[----:B------:R-:W-:-:S04]  /*4ea0*/  FADD.FTZ R0, -R0, -RZ ;  /* 0x800000ff00007221 */ /* 0x000fc80000010100 */
[----:B------:R-:W-:-:S07]  /*4eb0*/  FFMA R10, R5, R0, R5 ;  /* 0x00000000050a7223 */ /* 0x000fce0000000005 */
.L_x_44:
[----:B------:R-:W-:Y:S05]  /*4ec0*/  BSYNC B1 ;  /* 0x0000000000017941 */ /* 0x000fea0003800000 */
.L_x_42:
[----:B------:R-:W-:Y:S01]  /*4ed0*/  FSETP.GEU.AND P0, PT, |R8|, 1.175494350822287508e-38, PT ;  /* 0x008000000800780b */ /* 0x000fe20003f0e200 */
[----:B------:R-:W-:-:S12]  /*4ee0*/  ULDC UR4, c[0x0][0x600] ;  /* 0x0001800000047ab9 */ /* 0x000fd80000000800 */
[----:B------:R-:W-:-:S04]  /*4ef0*/  @!P0 FMUL R8, R8, 16777216 ;  /* 0x4b80000008088820 */ /* 0x000fc80000400000 */
[----:B------:R-:W1:Y:S02]  /*4f00*/  MUFU.LG2 R0, R8 ;  /* 0x0000000800007308 */ /* 0x000e640000000c00 */
[----:B-1----:R-:W-:-:S04]  /*4f10*/  @!P0 FADD R0, R0, -24 ;  /* 0xc1c0000000008421 */ /* 0x002fc80000000000 */
[----:B------:R-:W-:-:S04]  /*4f20*/  FMUL R0, R0, 0.69314718246459960938 ;  /* 0x3f31721800007820 */ /* 0x000fc80000400000 */
[----:B------:R-:W-:-:S07]  /*4f30*/  FFMA R9, R3, UR4, R0 ;  /* 0x0000000403097c23 */ /* 0x000fce0008000000 */
.L_x_41:
[----:B------:R-:W-:Y:S05]  /*4f40*/  BSYNC B0 ;  /* 0x0000000000007941 */ /* 0x000fea0003800000 */
.L_x_40:
[----:B------:R-:W-:Y:S01]  /*4f50*/  UIADD3 UR4, UR37, -0x1, URZ ;  /* 0xffffffff25047890 */ /* 0x000fe2000fffe03f */
[----:B------:R-:W1:Y:S01]  /*4f60*/  S2R R2, SR_TID.X ;  /* 0x0000000000027919 */ /* 0x000e620000002100 */
[----:B------:R-:W-:Y:S01]  /*4f70*/  ULDC UR6, c[0x0][0x608] ;  /* 0x0001820000067ab9 */ /* 0x000fe20000000800 */
[----:B------:R-:W-:Y:S01]  /*4f80*/  ULDC.64 UR8, c[0x0][0x208] ;  /* 0x0000820000087ab9 */ /* 0x000fe20000000a00 */
[----:B------:R-:W-:Y:S02]  /*4f90*/  FMUL R10, R10, UR6 ;  /* 0x000000060a0a7c20 */ /* 0x000fe40008400000 */
[----:B------:R-:W-:Y:S01]  /*4fa0*/  ISETP.NE.AND P0, PT, RZ, UR4, PT ;  /* 0x00000004ff007c0c */ /* 0x000fe2000bf05270 */
[----:B------:R-:W-:-:S03]  /*4fb0*/  ULEA UR4, UR37, UR36, 0x3 ;  /* 0x0000002425047291 */ /* 0x000fc6000f8e183f */
[----:B------:R-:W-:-:S04]  /*4fc0*/  SEL R0, RZ, 0x1, P0 ;  /* 0x00000001ff007807 */ /* 0x000fc80000000000 */
[----:B------:R-:W-:-:S04]  /*4fd0*/  SHF.L.U32 R0, R0, 0x1f, RZ ;  /* 0x0000001f00007819 */ /* 0x000fc800000006ff */
[----:B------:R-:W2:Y:S01]  /*4fe0*/  SYNCS.PHASECHK.TRANS64.TRYWAIT P0, [UR4+0x2a098], R0 ;  /* 0x02a09800ff0075a7 */ /* 0x000ea20008000144 */
[C---:B-1----:R-:W-:Y:S02]  /*4ff0*/  LOP3.LUT P1, RZ, R2.reuse, 0x3, RZ, 0xc0, !PT ;  /* 0x0000000302ff7812 */ /* 0x042fe4000782c0ff */
[----:B------:R-:W-:Y:S01]  /*5000*/  LOP3.LUT R16, R2, 0x7f, RZ, 0xc0, !PT ;  /* 0x0000007f02107812 */ /* 0x000fe200078ec0ff */
[----:B--2---:R-:W-:Y:S10]  /*5010*/  @!P0 BRA `(.L_x_45) ;  /* 0x0000003000e88947 */ /* 0x004ff40003800000 */
.L_x_102:
[----:B------:R-:W-:Y:S01]  /*5020*/  USHF.L.U32 UR42, UR5, 0x6, URZ ;  /* 0x00000006052a7899 */ /* 0x000fe2000800063f */
[----:B------:R-:W-:Y:S01]  /*5030*/  BSSY B0, `(.L_x_46) ;  /* 0x0000018000007945 */ /* 0x000fe20003800000 */
[----:B------:R-:W-:-:S03]  /*5040*/  SHF.R.U32.HI R17, RZ, 0x5, R16 ;  /* 0x00000005ff117819 */ /* 0x000fc60000011610 */
[----:B------:R-:W-:Y:S07]  /*5050*/  @P1 BRA `(.L_x_47) ;  /* 0x0000000000541947 */ /* 0x000fee0003800000 */
[----:B------:R-:W2:Y:S01]  /*5060*/  S2UR UR4, SR_CTAID.Y ;  /* 0x00000000000479c3 */ /* 0x000ea20000002600 */
[----:B-1----:R-:W-:Y:S01]  /*5070*/  SHF.R.U32.HI R0, RZ, 0x2, R2 ;  /* 0x00000002ff007819 */ /* 0x002fe20000011602 */
[----:B------:R-:W-:Y:S01]  /*5080*/  ULDC.64 UR6, c[0x0][0x688] ;  /* 0x0001a20000067ab9 */ /* 0x000fe20000000a00 */
[----:B------:R-:W-:Y:S02]  /*5090*/  SHF.L.U32 R3, R17, 0x4, RZ ;  /* 0x0000000411037819 */ /* 0x000fe400000006ff */
[----:B------:R-:W-:-:S03]  /*50a0*/  LOP3.LUT R0, R0, 0x7, RZ, 0xc0, !PT ;  /* 0x0000000700007812 */ /* 0x000fc600078ec0ff */
[----:B------:R-:W1:Y:S01]  /*50b0*/  S2UR UR5, SR_CTAID.Z ;  /* 0x00000000000579c3 */ /* 0x000e620000002700 */
[----:B------:R-:W-:-:S04]  /*50c0*/  LOP3.LUT R0, R3, 0xfffffff0, R0, 0xe2, !PT ;  /* 0xfffffff003007812 */ /* 0x000fc800078ee200 */
[----:B------:R-:W-:-:S04]  /*50d0*/  IADD3 R3, R0, UR42, RZ ;  /* 0x0000002a00037c10 */ /* 0x000fc8000fffe0ff */
[----:B------:R-:W-:Y:S01]  /*50e0*/  IADD3 R2, R3, 0x8, RZ ;  /* 0x0000000803027810 */ /* 0x000fe20007ffe0ff */
[----:B--2---:R-:W-:-:S04]  /*50f0*/  UIMAD UR4, UR4, UR6, UR42 ;  /* 0x00000006040472a4 */ /* 0x004fc8000f8e022a */
[----:B-1----:R-:W-:-:S03]  /*5100*/  UIMAD UR4, UR5, UR7, UR4 ;  /* 0x00000007050472a4 */ /* 0x002fc6000f8e0204 */
[----:B------:R-:W-:Y:S02]  /*5110*/  ULDC UR5, c[0x0][0x288] ;  /* 0x0000a20000057ab9 */ /* 0x000fe40000000800 */
[----:B------:R-:W-:Y:S02]  /*5120*/  ISETP.GE.U32.AND P0, PT, R3, UR5, PT ;  /* 0x0000000503007c0c */ /* 0x000fe4000bf06070 */
[----:B------:R-:W-:Y:S02]  /*5130*/  IADD3 R0, P2, R0, UR4, RZ ;  /* 0x0000000400007c10 */ /* 0x000fe4000ff5e0ff */
[----:B------:R-:W-:Y:S01]  /*5140*/  ISETP.GE.U32.AND P1, PT, R2, UR5, PT ;  /* 0x0000000502007c0c */ /* 0x000fe2000bf26070 */
[----:B------:R-:W-:Y:S01]  /*5150*/  ULDC.64 UR4, c[0x0][0x680] ;  /* 0x0001a00000047ab9 */ /* 0x000fe20000000a00 */
[----:B------:R-:W-:Y:S02]  /*5160*/  IADD3.X R3, RZ, RZ, RZ, P2, !PT ;  /* 0x000000ffff037210 */ /* 0x000fe400017fe4ff */
[----:B------:R-:W-:-:S04]  /*5170*/  LEA R2, P2, R0, UR4, 0x2 ;  /* 0x0000000400027c11 */ /* 0x000fc8000f8410ff */
[----:B------:R-:W-:-:S05]  /*5180*/  LEA.HI.X R3, R0, UR5, R3, 0x2, P2 ;  /* 0x0000000500037c11 */ /* 0x000fca00090f1403 */
[----:B------:R2:W-:Y:S04]  /*5190*/  @!P0 STG.E desc[UR8][R2.64], R11 ;  /* 0x0000000b02008986 */ /* 0x0005e8000c101908 */
[----:B------:R2:W-:Y:S02]  /*51a0*/  @!P1 STG.E desc[UR8][R2.64+0x20], R9 ;  /* 0x0000200902009986 */ /* 0x0005e4000c101908 */
.L_x_47:
[----:B------:R-:W-:Y:S05]  /*51b0*/  BSYNC B0 ;  /* 0x0000000000007941 */ /* 0x000fea0003800000 */
.L_x_46:
[----:B------:R-:W-:Y:S01]  /*51c0*/  ULDC.64 UR4, c[0x0][0x730] ;  /* 0x0001cc0000047ab9 */ /* 0x000fe20000000a00 */
[-C--:B------:R-:W-:Y:S01]  /*51d0*/  FMUL R26, R26, R10.reuse ;  /* 0x0000000a1a1a7220 */ /* 0x080fe20000400000 */
[----:B------:R-:W-:Y:S01]  /*51e0*/  ISETP.NE.U32.AND P0, PT, RZ, UR4, PT ;  /* 0x00000004ff007c0c */ /* 0x000fe2000bf05070 */
[-C--:B------:R-:W-:Y:S01]  /*51f0*/  FMUL R18, R27, R10.reuse ;  /* 0x0000000a1b127220 */ /* 0x080fe20000400000 */
[-C--:B------:R-:W-:Y:S01]  /*5200*/  FMUL R30, R30, R10.reuse ;  /* 0x0000000a1e1e7220 */ /* 0x080fe20000400000 */
[-C--:B------:R-:W-:Y:S01]  /*5210*/  FMUL R120, R31, R10.reuse ;  /* 0x0000000a1f787220 */ /* 0x080fe20000400000 */
[----:B------:R-:W-:Y:S01]  /*5220*/  ISETP.NE.AND.EX P0, PT, RZ, UR5, PT, P0 ;  /* 0x00000005ff007c0c */ /* 0x000fe2000bf05300 */
        /* <DEDUP_REMOVED lines=44> */
[----:B------:R-:W-:Y:S06]  /*54f0*/  @P0 BRA `(.L_x_48) ;  /* 0x0000000000200947 */ /* 0x000fec0003800000 */
[----:B------:R-:W-:Y:S02]  /*5500*/  ULDC.64 UR4, c[0x0][0x728] ;  /* 0x0001ca0000047ab9 */ /* 0x000fe40000000a00 */
[----:B------:R-:W-:-:S04]  /*5510*/  ISETP.NE.U32.AND P0, PT, RZ, UR4, PT ;  /* 0x00000004ff007c0c */ /* 0x000fc8000bf05070 */
[----:B------:R-:W-:-:S13]  /*5520*/  ISETP.NE.AND.EX P0, PT, RZ, UR5, PT, P0 ;  /* 0x00000005ff007c0c */ /* 0x000fda000bf05300 */
[----:B------:R-:W-:Y:S05]  /*5530*/  @!P0 BRA `(.L_x_49) ;  /* 0x00000000000c8947 */ /* 0x000fea0003800000 */
[----:B-12---:R-:W1:Y:S02]  /*5540*/  LDC.64 R2, c[0x0][0x728] ;  /* 0x0001ca00ff027b82 */ /* 0x006e640000000a00 */
[----:B-1----:R4:W5:Y:S01]  /*5550*/  LDG.E R2, desc[UR8][R2.64] ;  /* 0x0000000802027981 */ /* 0x002962000c1e1900 */
[----:B------:R-:W-:Y:S05]  /*5560*/  BRA `(.L_x_48) ;  /* 0x0000000000047947 */ /* 0x000fea0003800000 */
.L_x_49:
[----:B--2---:R-:W3:Y:S02]  /*5570*/  LDC R2, c[0x0][0x720] ;  /* 0x0001c800ff027b82 */ /* 0x004ee40000000800 */
.L_x_48:
[----:B-1----:R-:W-:Y:S02]  /*5580*/  MOV R0, RZ ;  /* 0x000000ff00007202 */ /* 0x002fe40000000f00 */
[----:B---3-5:R-:W-:Y:S02]  /*5590*/  MOV R83, R2 ;  /* 0x0000000200537202 */ /* 0x028fe40000000f00 */
[----:B------:R-:W-:-:S13]  /*55a0*/  LOP3.LUT P0, RZ, R0, 0x1bf, RZ, 0xc0, !PT ;  /* 0x000001bf00ff7812 */ /* 0x000fda000780c0ff */
[----:B------:R-:W-:Y:S05]  /*55b0*/  @!P0 BRA `(.L_x_50) ;  /* 0x0000000000408947 */ /* 0x000fea0003800000 */
[----:B------:R-:W-:Y:S01]  /*55c0*/  MOV R0, 0x0 ;  /* 0x0000000000007802 */ /* 0x000fe20000000f00 */
[----:B------:R-:W-:Y:S01]  /*55d0*/  ULDC.64 UR4, c[0x4][0x70] ;  /* 0x01001c0000047ab9 */ /* 0x000fe20000000a00 */
[----:B------:R-:W-:Y:S01]  /*55e0*/  ULDC.64 UR6, c[0x4][0x8] ;  /* 0x0100020000067ab9 */ /* 0x000fe20000000a00 */
[----:B------:R-:W-:Y:S01]  /*55f0*/  MOV R4, UR4 ;  /* 0x0000000400047c02 */ /* 0x000fe20008000f00 */
[----:B--2-4-:R1:W2:Y:S01]  /*5600*/  LDC.64 R2, c[0x4][R0] ;  /* 0x0100000000027b82 */ /* 0x0142a20000000a00 */
[----:B------:R-:W-:Y:S01]  /*5610*/  MOV R5, UR5 ;  /* 0x0000000500057c02 */ /* 0x000fe20008000f00 */
[----:B------:R-:W-:Y:S01]  /*5620*/  ULDC.64 UR4, c[0x4][0x78] ;  /* 0x01001e0000047ab9 */ /* 0x000fe20000000a00 */
[----:B------:R-:W-:Y:S02]  /*5630*/  MOV R10, UR6 ;  /* 0x00000006000a7c02 */ /* 0x000fe40008000f00 */
[----:B------:R-:W-:Y:S02]  /*5640*/  MOV R6, UR4 ;  /* 0x0000000400067c02 */ /* 0x000fe40008000f00 */
[----:B------:R-:W-:-:S02]  /*5650*/  MOV R7, UR5 ;  /* 0x0000000500077c02 */ /* 0x000fc40008000f00 */
[----:B------:R-:W-:Y:S02]  /*5660*/  MOV R11, UR7 ;  /* 0x00000007000b7c02 */ /* 0x000fe40008000f00 */
[----:B------:R-:W-:Y:S02]  /*5670*/  MOV R8, 0x70 ;  /* 0x0000007000087802 */ /* 0x000fe40000000f00 */
[----:B------:R-:W-:Y:S02]  /*5680*/  MOV R12, 0x1 ;  /* 0x00000001000c7802 */ /* 0x000fe40000000f00 */
[----:B-1----:R-:W-:-:S07]  /*5690*/  MOV R13, RZ ;  /* 0x000000ff000d7202 */ /* 0x002fce0000000f00 */
[----:B------:R-:W-:-:S07]  /*56a0*/  LEPC R20, `(.L_x_50) ;  /* 0x000000001014794e */ /* 0x000fce0000000000 */
[----:B--2---:R-:W-:Y:S05]  /*56b0*/  CALL.ABS.NOINC R2 ;  /* 0x0000000002007343 */ /* 0x004fea0003c00000 */
.L_x_50:
[----:B------:R-:W-:Y:S01]  /*56c0*/  UIADD3 UR4, UR37, -0x1, URZ ;  /* 0xffffffff25047890 */ /* 0x000fe2000fffe03f */
[----:B------:R-:W-:-:S05]  /*56d0*/  MOV R22, UR36 ;  /* 0x0000002400167c02 */ /* 0x000fca0008000f00 */
[----:B--2-4-:R-:W-:-:S05]  /*56e0*/  MOV R3, UR4 ;  /* 0x0000000400037c02 */ /* 0x014fca0008000f00 */
[----:B------:R-:W-:-:S05]  /*56f0*/  IMAD R22, R3, 0x2200, R22 ;  /* 0x0000220003167824 */ /* 0x000fca00078e0216 */
[----:B------:R-:W-:-:S13]  /*5700*/  LOP3.LUT P0, RZ, R22, 0x1b0, RZ, 0xc0, !PT ;  /* 0x000001b016ff7812 */ /* 0x000fda000780c0ff */
[----:B------:R-:W-:Y:S05]  /*5710*/  @!P0 BRA `(.L_x_51) ;  /* 0x0000000000408947 */ /* 0x000fea0003800000 */
[----:B------:R-:W-:Y:S01]  /*5720*/  MOV R0, 0x0 ;  /* 0x0000000000007802 */ /* 0x000fe20000000f00 */
[----:B------:R-:W-:Y:S01]  /*5730*/  ULDC.64 UR4, c[0x4][0x70] ;  /* 0x01001c0000047ab9 */ /* 0x000fe20000000a00 */
[----:B------:R-:W-:Y:S01]  /*5740*/  ULDC.64 UR6, c[0x4][0x78] ;  /* 0x01001e0000067ab9 */ /* 0x000fe20000000a00 */
[----:B------:R-:W-:Y:S01]  /*5750*/  MOV R4, UR4 ;  /* 0x0000000400047c02 */ /* 0x000fe20008000f00 */
[----:B------:R1:W2:Y:S01]  /*5760*/  LDC.64 R2, c[0x4][R0] ;  /* 0x0100000000027b82 */ /* 0x0002a20000000a00 */
        /* <DEDUP_REMOVED lines=11> */
.L_x_51:
[----:B------:R-:W1:Y:S01]  /*5820*/  S2R R5, SR_TID.X ;  /* 0x0000000000057919 */ /* 0x000e620000002100 */
[----:B------:R-:W-:Y:S01]  /*5830*/  ULDC.64 UR4, c[0x0][0x730] ;  /* 0x0001cc0000047ab9 */ /* 0x000fe20000000a00 */
[----:B------:R-:W-:Y:S02]  /*5840*/  IADD3 R16, R16, 0x1f, RZ ;  /* 0x0000001f10107810 */ /* 0x000fe40007ffe0ff */
[----:B------:R-:W-:Y:S02]  /*5850*/  ISETP.NE.U32.AND P0, PT, RZ, UR4, PT ;  /* 0x00000004ff007c0c */ /* 0x000fe4000bf05070 */
[----:B------:R-:W-:Y:S02]  /*5860*/  ISETP.GT.U32.AND P1, PT, R16, 0x3e, PT ;  /* 0x0000003e1000780c */ /* 0x000fe40003f24070 */
[----:B------:R-:W-:-:S13]  /*5870*/  ISETP.NE.AND.EX P0, PT, RZ, UR5, PT, P0 ;  /* 0x00000005ff007c0c */ /* 0x000fda000bf05300 */
[----:B------:R-:W2:Y:S01]  /*5880*/  @P0 LDC R83, c[0x0][0x720] ;  /* 0x0001c800ff530b82 */ /* 0x000ea20000000800 */
[C---:B-1----:R-:W-:Y:S02]  /*5890*/  SHF.L.U32 R0, R5.reuse, 0x5, RZ ;  /* 0x0000000505007819 */ /* 0x042fe400000006ff */
[----:B------:R-:W-:Y:S02]  /*58a0*/  SHF.R.U32.HI R3, RZ, 0x1, R5 ;  /* 0x00000001ff037819 */ /* 0x000fe40000011605 */
[C---:B------:R-:W-:Y:S02]  /*58b0*/  LOP3.LUT R2, R0.reuse, 0xc0, RZ, 0xc0, !PT ;  /* 0x000000c000027812 */ /* 0x040fe400078ec0ff */
[----:B------:R-:W-:Y:S02]  /*58c0*/  LOP3.LUT R4, R0, 0x20, RZ, 0xc0, !PT ;  /* 0x0000002000047812 */ /* 0x000fe400078ec0ff */
[----:B------:R-:W-:Y:S02]  /*58d0*/  LOP3.LUT R2, R2, 0x8, R3, 0xf8, !PT ;  /* 0x0000000802027812 */ /* 0x000fe400078ef803 */
[----:B------:R-:W-:-:S02]  /*58e0*/  SHF.L.U32 R3, R5, 0x2, RZ ;  /* 0x0000000205037819 */ /* 0x000fc400000006ff */
[----:B------:R-:W-:Y:S01]  /*58f0*/  LEA R4, R17, R4, 0x9 ;  /* 0x0000000411047211 */ /* 0x000fe200078e48ff */
[-C--:B--2---:R-:W-:Y:S01]  /*5900*/  FMUL R9, R34, R83.reuse ;  /* 0x0000005322097220 */ /* 0x084fe20000400000 */
[----:B------:R-:W-:Y:S01]  /*5910*/  LOP3.LUT R3, R2, 0x18, R3, 0x78, !PT ;  /* 0x0000001802037812 */ /* 0x000fe200078e7803 */
[-C--:B------:R-:W-:Y:S01]  /*5920*/  FMUL R10, R122, R83.reuse ;  /* 0x000000537a0a7220 */ /* 0x080fe20000400000 */
[----:B------:R-:W-:Y:S01]  /*5930*/  LOP3.LUT R0, R0, 0x100, RZ, 0xc0, !PT ;  /* 0x0000010000007812 */ /* 0x000fe200078ec0ff */
[-C--:B------:R-:W-:Y:S01]  /*5940*/  FMUL R25, R25, R83.reuse ;  /* 0x0000005319197220 */ /* 0x080fe20000400000 */
[----:B------:R-:W-:Y:S01]  /*5950*/  LOP3.LUT P0, RZ, R5, 0x4, RZ, 0xc0, !PT ;  /* 0x0000000405ff7812 */ /* 0x000fe2000780c0ff */
[-C--:B------:R-:W-:Y:S01]  /*5960*/  FMUL R5, R26, R83.reuse ;  /* 0x000000531a057220 */ /* 0x080fe20000400000 */
[----:B------:R-:W-:Y:S01]  /*5970*/  IADD3 R3, R3, R4, R0 ;  /* 0x0000000403037210 */ /* 0x000fe20007ffe000 */
        /* <DEDUP_REMOVED lines=12> */
[----:B------:R-:W-:Y:S01]  /*5a40*/  F2FP.F16.F32.PACK_AB R5, R0, R5 ;  /* 0x000000050005723e */ /* 0x000fe200000000ff */
[-C--:B------:R-:W-:Y:S01]  /*5a50*/  FMUL R14, R42, R83.reuse ;  /* 0x000000532a0e7220 */ /* 0x080fe20000400000 */
[----:B------:R-:W-:Y:S01]  /*5a60*/  MOV R0, 0x10 ;  /* 0x0000001000007802 */ /* 0x000fe20000000f00 */
[-C--:B------:R-:W-:Y:S01]  /*5a70*/  FMUL R16, R46, R83.reuse ;  /* 0x000000532e107220 */ /* 0x080fe20000400000 */
[----:B------:R-:W-:Y:S01]  /*5a80*/  LEA R3, R3, R22, 0x1 ;  /* 0x0000001603037211 */ /* 0x000fe200078e08ff */
        /* <DEDUP_REMOVED lines=78> */
[----:B------:R-:W-:Y:S01]  /*5f70*/  FMUL R83, R118, R83 ;  /* 0x0000005376537220 */ /* 0x000fe20000400000 */
[----:B------:R-:W-:-:S02]  /*5f80*/  F2FP.F16.F32.PACK_AB R4, R25, R4 ;  /* 0x000000041904723e */ /* 0x000fc400000000ff */
[----:B------:R-:W-:Y:S02]  /*5f90*/  F2FP.F16.F32.PACK_AB R6, R29, R6 ;  /* 0x000000061d06723e */ /* 0x000fe400000000ff */
[----:B------:R-:W-:Y:S02]  /*5fa0*/  F2FP.F16.F32.PACK_AB R7, R2, R7 ;  /* 0x000000070207723e */ /* 0x000fe400000000ff */
[----:B------:R-:W-:Y:S02]  /*5fb0*/  F2FP.F16.F32.PACK_AB R8, R33, R8 ;  /* 0x000000082108723e */ /* 0x000fe400000000ff */
[----:B------:R-:W-:Y:S02]  /*5fc0*/  F2FP.F16.F32.PACK_AB R10, R37, R36 ;  /* 0x00000024250a723e */ /* 0x000fe400000000ff */
[----:B------:R-:W-:Y:S02]  /*5fd0*/  F2FP.F16.F32.PACK_AB R11, R12, R11 ;  /* 0x0000000b0c0b723e */ /* 0x000fe400000000ff */
[----:B------:R-:W-:-:S02]  /*5fe0*/  SEL R0, R0, 0xfffffff0, !P0 ;  /* 0xfffffff000007807 */ /* 0x000fc40004000000 */
[----:B------:R-:W-:Y:S01]  /*5ff0*/  IADD3 R21, R3, 0x1000, RZ ;  /* 0x0000100003157810 */ /* 0x000fe20007ffe0ff */
[----:B------:R-:W-:Y:S06]  /*6000*/  @P1 BRA `(.L_x_52) ;  /* 0x0000000000041947 */ /* 0x000fec0003800000 */
[----:B------:R-:W-:-:S04]  /*6010*/  DEPBAR.LE SB0, 0x1 ;  /* 0x000080400000791a */ /* 0x000fc80000000000 */
.L_x_52:
[----:B------:R-:W-:Y:S05]  /*6020*/  WARPSYNC.ALL ;  /* 0x0000000000007948 */ /* 0x000fea0003800000 */
[----:B------:R-:W-:Y:S01]  /*6030*/  BAR.SYNC.DEFER_BLOCKING 0x1, 0x80 ;  /* 0x0042000000007b1d */ /* 0x000fe20000010000 */
[C---:B------:R-:W-:Y:S02]  /*6040*/  LEA R21, R0.reuse, R21, 0x1 ;  /* 0x0000001500157211 */ /* 0x040fe400078e08ff */
[----:B------:R-:W-:Y:S02]  /*6050*/  LEA R0, R0, R3, 0x1 ;  /* 0x0000000300007211 */ /* 0x000fe400078e08ff */
[----:B------:R-:W-:Y:S01]  /*6060*/  F2FP.F16.F32.PACK_AB R13, R13, R14 ;  /* 0x0000000e0d0d723e */ /* 0x000fe200000000ff */
[----:B------:R-:W-:Y:S01]  /*6070*/  BSSY B0, `(.L_x_53) ;  /* 0x000001c000007945 */ /* 0x000fe20003800000 */
[----:B------:R-:W-:-:S02]  /*6080*/  F2FP.F16.F32.PACK_AB R15, R15, R16 ;  /* 0x000000100f0f723e */ /* 0x000fc400000000ff */
[----:B------:R-:W-:Y:S02]  /*6090*/  F2FP.F16.F32.PACK_AB R17, R17, R18 ;  /* 0x000000121111723e */ /* 0x000fe400000000ff */
[----:B------:R-:W-:Y:S02]  /*60a0*/  F2FP.F16.F32.PACK_AB R12, R41, R40 ;  /* 0x00000028290c723e */ /* 0x000fe400000000ff */
[----:B------:R-:W-:Y:S02]  /*60b0*/  F2FP.F16.F32.PACK_AB R14, R45, R44 ;  /* 0x0000002c2d0e723e */ /* 0x000fe400000000ff */
[----:B------:R-:W-:Y:S02]  /*60c0*/  F2FP.F16.F32.PACK_AB R16, R49, R48 ;  /* 0x000000303110723e */ /* 0x000fe400000000ff */
[----:B------:R-:W-:Y:S02]  /*60d0*/  F2FP.F16.F32.PACK_AB R18, R53, R52 ;  /* 0x000000343512723e */ /* 0x000fe400000000ff */
[----:B------:R-:W-:Y:S01]  /*60e0*/  F2FP.F16.F32.PACK_AB R19, R19, R20 ;  /* 0x000000141313723e */ /* 0x000fe200000000ff */
[----:B------:R1:W-:Y:S04]  /*60f0*/  STSM.16.M88.4 [R3], R4 ;  /* 0x0000000403007844 */ /* 0x0003e80000000200 */
[----:B------:R1:W-:Y:S01]  /*6100*/  STSM.16.M88.4 [R0], R8 ;  /* 0x0000000800007844 */ /* 0x0003e20000000200 */
[----:B------:R-:W-:Y:S01]  /*6110*/  @!PT LDS RZ, [RZ] ;  /* 0x00000000fffff984 */ /* 0x000fe20000000800 */
[----:B------:R-:W-:Y:S01]  /*6120*/  @!PT LDS RZ, [RZ] ;  /* 0x00000000fffff984 */ /* 0x000fe20000000800 */
[----:B------:R-:W-:Y:S01]  /*6130*/  @!PT LDS RZ, [RZ] ;  /* 0x00000000fffff984 */ /* 0x000fe20000000800 */
[----:B------:R-:W-:Y:S01]  /*6140*/  @!PT LDS RZ, [RZ] ;  /* 0x00000000fffff984 */ /* 0x000fe20000000800 */
[----:B------:R2:W-:Y:S06]  /*6150*/  MEMBAR.ALL.CTA ;  /* 0x0000000000007992 */ /* 0x0005ec0000008000 */
[----:B--2---:R-:W2:Y:S02]  /*6160*/  FENCE.VIEW.ASYNC.S ;  /* 0x00000000000073c6 */ /* 0x004ea40000000000 */
[----:B--2---:R-:W-:Y:S06]  /*6170*/  BAR.SYNC.DEFER_BLOCKING 0x1, 0x80 ;  /* 0x0042000000007b1d */ /* 0x004fec0000010000 */
[----:B------:R-:W-:Y:S05]  /*6180*/  @P1 BRA `(.L_x_54) ;  /* 0x0000000000281947 */ /* 0x000fea0003800000 */
[----:B------:R-:W-:Y:S01]  /*6190*/  S2UR UR44, SR_CTAID.Z ;  /* 0x00000000002c79c3 */ /* 0x000fe20000002700 */
[----:B------:R-:W-:Y:S01]  /*61a0*/  ULDC.64 UR4, c[0x0][0x198] ;  /* 0x0000660000047ab9 */ /* 0x000fe20000000a00 */
[----:B------:R-:W-:Y:S01]  /*61b0*/  R2UR UR40, R22 ;  /* 0x00000000162872ca */ /* 0x000fe200000e0000 */
[----:B------:R-:W-:Y:S01]  /*61c0*/  UIADD3 UR4, UP0, UR4, 0x670, URZ ;  /* 0x0000067004047890 */ /* 0x000fe2000ff1e03f */
[----:B------:R-:W-:-:S03]  /*61d0*/  UMOV UR41, URZ ;  /* 0x0000003f00297c82 */ /* 0x000fc60008000000 */
[----:B------:R-:W-:Y:S01]  /*61e0*/  UIADD3.X UR5, URZ, UR5, URZ, UP0, !UPT ;  /* 0x000000053f057290 */ /* 0x000fe200087fe43f */
[----:B------:R-:W2:Y:S08]  /*61f0*/  S2UR UR43, SR_CTAID.Y ;  /* 0x00000000002b79c3 */ /* 0x000eb00000002600 */
[----:B--2---:R2:W-:Y:S01]  /*6200*/  UTMASTG.4D [UR40], [UR4] ;  /* 0x00000028040073b5 */ /* 0x0045e20008018000 */
[----:B------:R0:W-:Y:S01]  /*6210*/  UTMACMDFLUSH ;  /* 0x00000000000079b7 */ /* 0x0001e20000000000 */
[----:B--2---:R-:W-:-:S04]  /*6220*/  DEPBAR.LE SB0, 0x1 ;  /* 0x000080400000791a */ /* 0x004fc80000000000 */
.L_x_54:
[----:B------:R-:W-:Y:S05]  /*6230*/  BSYNC B0 ;  /* 0x0000000000007941 */ /* 0x000fea0003800000 */
.L_x_53:
[----:B------:R-:W-:Y:S01]  /*6240*/  BAR.SYNC.DEFER_BLOCKING 0x1, 0x80 ;  /* 0x0042000000007b1d */ /* 0x000fe20000010000 */
[----:B-1----:R-:W-:Y:S02]  /*6250*/  F2FP.F16.F32.PACK_AB R4, R57, R56 ;  /* 0x000000383904723e */ /* 0x002fe400000000ff */
[----:B------:R-:W-:Y:S02]  /*6260*/  F2FP.F16.F32.PACK_AB R5, R23, R24 ;  /* 0x000000181705723e */ /* 0x000fe400000000ff */
[----:B------:R-:W-:Y:S01]  /*6270*/  F2FP.F16.F32.PACK_AB R6, R61, R60 ;  /* 0x0000003c3d06723e */ /* 0x000fe200000000ff */
[----:B------:R-:W-:Y:S01]  /*6280*/  BSSY B0, `(.L_x_55) ;  /* 0x000001b000007945 */ /* 0x000fe20003800000 */
[----:B------:R-:W-:Y:S02]  /*6290*/  F2FP.F16.F32.PACK_AB R7, R26, R27 ;  /* 0x0000001b1a07723e */ /* 0x000fe400000000ff */
[----:B------:R-:W-:Y:S02]  /*62a0*/  F2FP.F16.F32.PACK_AB R8, R65, R64 ;  /* 0x000000404108723e */ /* 0x000fe400000000ff */
[----:B------:R-:W-:-:S02]  /*62b0*/  F2FP.F16.F32.PACK_AB R9, R28, R31 ;  /* 0x0000001f1c09723e */ /* 0x000fc400000000ff */
[----:B------:R-:W-:Y:S02]  /*62c0*/  F2FP.F16.F32.PACK_AB R10, R69, R68 ;  /* 0x00000044450a723e */ /* 0x000fe400000000ff */
[----:B------:R-:W-:Y:S01]  /*62d0*/  F2FP.F16.F32.PACK_AB R11, R30, R35 ;  /* 0x000000231e0b723e */ /* 0x000fe200000000ff */
[----:B------:R1:W-:Y:S04]  /*62e0*/  STSM.16.M88.4 [R3+0x1000], R12 ;  /* 0x0010000c03007844 */ /* 0x0003e80000000200 */
[----:B------:R1:W-:Y:S01]  /*62f0*/  STSM.16.M88.4 [R0+0x1000], R16 ;  /* 0x0010001000007844 */ /* 0x0003e20000000200 */
        /* <DEDUP_REMOVED lines=9> */
[----:B------:R-:W-:Y:S01]  /*6390*/  R2UR UR40, R22 ;  /* 0x00000000162872ca */ /* 0x000fe200000e0000 */
[----:B------:R-:W-:Y:S01]  /*63a0*/  ULDC.64 UR4, c[0x0][0x198] ;  /* 0x0000660000047ab9 */ /* 0x000fe20000000a00 */
[----:B------:R-:W-:Y:S01]  /*63b0*/  UMOV UR41, 0x20 ;  /* 0x0000002000297882 */ /* 0x000fe20000000000 */
[----:B------:R-:W-:-:S04]  /*63c0*/  UIADD3 UR4, UP0, UR4, 0x670, URZ ;  /* 0x0000067004047890 */ /* 0x000fc8000ff1e03f */
[----:B------:R-:W2:Y:S01]  /*63d0*/  S2UR UR43, SR_CTAID.Y ;  /* 0x00000000002b79c3 */ /* 0x000ea20000002600 */
[----:B------:R-:W-:-:S05]  /*63e0*/  UIADD3.X UR5, URZ, UR5, URZ, UP0, !UPT ;  /* 0x000000053f057290 */ /* 0x000fca00087fe43f */
[----:B------:R-:W-:-:S09]  /*63f0*/  UIADD3 UR40, UR40, 0x1000, URZ ;  /* 0x0000100028287890 */ /* 0x000fd2000fffe03f */
[----:B--2---:R2:W-:Y:S01]  /*6400*/  UTMASTG.4D [UR40], [UR4] ;  /* 0x00000028040073b5 */ /* 0x0045e20008018000 */
[----:B------:R0:W-:Y:S01]  /*6410*/  UTMACMDFLUSH ;  /* 0x00000000000079b7 */ /* 0x0001e20000000000 */
[----:B--2---:R-:W-:-:S04]  /*6420*/  DEPBAR.LE SB0, 0x1 ;  /* 0x000080400000791a */ /* 0x004fc80000000000 */
.L_x_56:
[----:B------:R-:W-:Y:S05]  /*6430*/  BSYNC B0 ;  /* 0x0000000000007941 */ /* 0x000fea0003800000 */
.L_x_55:
        /* <DEDUP_REMOVED lines=24> */
[----:B------:R-:W-:Y:S01]  /*65c0*/  UMOV UR9, 0x40 ;  /* 0x0000004000097882 */ /* 0x000fe20000000000 */
[----:B------:R-:W-:Y:S02]  /*65d0*/  UMOV UR10, UR42 ;  /* 0x0000002a000a7c82 */ /* 0x000fe40008000000 */
[----:B------:R-:W-:Y:S01]  /*65e0*/  UIADD3.X UR5, URZ, UR5, URZ, UP0, !UPT ;  /* 0x000000053f057290 */ /* 0x000fe200087fe43f */
[----:B------:R-:W2:Y:S08]  /*65f0*/  S2UR UR11, SR_CTAID.Y ;  /* 0x00000000000b79c3 */ /* 0x000eb00000002600 */
[----:B--2---:R2:W-:Y:S01]  /*6600*/  UTMASTG.4D [UR8], [UR4] ;  /* 0x00000008040073b5 */ /* 0x0045e20008018000 */
[----:B------:R0:W-:Y:S01]  /*6610*/  UTMACMDFLUSH ;  /* 0x00000000000079b7 */ /* 0x0001e20000000000 */
[----:B--2---:R-:W-:-:S04]  /*6620*/  DEPBAR.LE SB0, 0x1 ;  /* 0x000080400000791a */ /* 0x004fc80000000000 */
.L_x_58:
[----:B------:R-:W-:Y:S05]  /*6630*/  BSYNC B0 ;  /* 0x0000000000007941 */ /* 0x000fea0003800000 */
.L_x_57:
[----:B------:R-:W-:Y:S01]  /*6640*/  BAR.SYNC.DEFER_BLOCKING 0x1, 0x80 ;  /* 0x0042000000007b1d */ /* 0x000fe20000010000 */
[----:B------:R-:W-:Y:S02]  /*6650*/  F2FP.F16.F32.PACK_AB R88, R89, R88 ;  /* 0x000000585958723e */ /* 0x000fe400000000ff */
        /* <DEDUP_REMOVED lines=9> */
[----:B------:R2:W-:Y:S01]  /*66f0*/  STSM.16.M88.4 [R21], R16 ;  /* 0x0000001015007844 */ /* 0x0005e20000000200 */
[----:B------:R-:W-:Y:S01]  /*6700*/  @!PT LDS RZ, [RZ] ;  /* 0x00000000fffff984 */ /* 0x000fe20000000800 */
[----:B------:R-:W-:Y:S01]  /*6710*/  @!PT LDS RZ, [RZ] ;  /* 0x00000000fffff984 */ /* 0x000fe20000000800 */
[----:B------:R-:W-:Y:S01]  /*6720*/  @!PT LDS RZ, [RZ] ;  /* 0x00000000fffff984 */ /* 0x000fe20000000800 */
[----:B------:R-:W-:Y:S01]  /*6730*/  @!PT LDS RZ, [RZ] ;  /* 0x00000000fffff984 */ /* 0x000fe20000000800 */
[----:B------:R3:W-:Y:S06]  /*6740*/  MEMBAR.ALL.CTA ;  /* 0x0000000000007992 */ /* 0x0007ec0000008000 */
[----:B---3--:R-:W3:Y:S02]  /*6750*/  FENCE.VIEW.ASYNC.S ;  /* 0x00000000000073c6 */ /* 0x008ee40000000000 */
[----:B---3--:R-:W-:Y:S06]  /*6760*/  BAR.SYNC.DEFER_BLOCKING 0x1, 0x80 ;  /* 0x0042000000007b1d */ /* 0x008fec0000010000 */
[----:B------:R-:W-:Y:S05]  /*6770*/  @P1 BRA `(.L_x_60) ;  /* 0x00000000002c1947 */ /* 0x000fea0003800000 */
[----:B------:R-:W-:Y:S01]  /*6780*/  S2UR UR44, SR_CTAID.Z ;  /* 0x00000000002c79c3 */ /* 0x000fe20000002700 */
[----:B------:R-:W-:Y:S01]  /*6790*/  R2UR UR40, R22 ;  /* 0x00000000162872ca */ /* 0x000fe200000e0000 */
[----:B------:R-:W-:Y:S01]  /*67a0*/  ULDC.64 UR4, c[0x0][0x198] ;  /* 0x0000660000047ab9 */ /* 0x000fe20000000a00 */
[----:B------:R-:W-:Y:S01]  /*67b0*/  UMOV UR41, 0x60 ;  /* 0x0000006000297882 */ /* 0x000fe20000000000 */
[----:B------:R-:W-:-:S04]  /*67c0*/  UIADD3 UR4, UP0, UR4, 0x670, URZ ;  /* 0x0000067004047890 */ /* 0x000fc8000ff1e03f */
[----:B------:R-:W3:Y:S01]  /*67d0*/  S2UR UR43, SR_CTAID.Y ;  /* 0x00000000002b79c3 */ /* 0x000ee20000002600 */
[----:B------:R-:W-:-:S05]  /*67e0*/  UIADD3.X UR5, URZ, UR5, URZ, UP0, !UPT ;  /* 0x000000053f057290 */ /* 0x000fca00087fe43f */
[----:B------:R-:W-:-:S09]  /*67f0*/  UIADD3 UR40, UR40, 0x1000, URZ ;  /* 0x0000100028287890 */ /* 0x000fd2000fffe03f */
[----:B---3--:R3:W-:Y:S01]  /*6800*/  UTMASTG.4D [UR40], [UR4] ;  /* 0x00000028040073b5 */ /* 0x0087e20008018000 */
[----:B------:R0:W-:Y:S01]  /*6810*/  UTMACMDFLUSH ;  /* 0x00000000000079b7 */ /* 0x0001e20000000000 */
[----:B---3--:R-:W-:-:S04]  /*6820*/  DEPBAR.LE SB0, 0x1 ;  /* 0x000080400000791a */ /* 0x008fc80000000000 */
.L_x_60:
[----:B------:R-:W-:Y:S05]  /*6830*/  BSYNC B0 ;  /* 0x0000000000007941 */ /* 0x000fea0003800000 */
.L_x_59:
        /* <DEDUP_REMOVED lines=17> */
[----:B----4-:R-:W4:Y:S02]  /*6950*/  FENCE.VIEW.ASYNC.S ;  /* 0x00000000000073c6 */ /* 0x010f240000000000 */
[----:B----4-:R-:W-:Y:S06]  /*6960*/  BAR.SYNC.DEFER_BLOCKING 0x1, 0x80 ;  /* 0x0042000000007b1d */ /* 0x010fec0000010000 */
        /* <DEDUP_REMOVED lines=8> */
[----:B------:R-:W4:Y:S08]  /*69f0*/  S2UR UR11, SR_CTAID.Y ;  /* 0x00000000000b79c3 */ /* 0x000f300000002600 */
[----:B----4-:R4:W-:Y:S01]  /*6a00*/  UTMASTG.4D [UR8], [UR4] ;  /* 0x00000008040073b5 */ /* 0x0109e20008018000 */
[----:B------:R0:W-:Y:S01]  /*6a10*/  UTMACMDFLUSH ;  /* 0x00000000000079b7 */ /* 0x0001e20000000000 */
[----:B----4-:R-:W-:-:S04]  /*6a20*/  DEPBAR.LE SB0, 0x1 ;  /* 0x000080400000791a */ /* 0x010fc80000000000 */
.L_x_62:
[----:B------:R-:W-:Y:S05]  /*6a30*/  BSYNC B0 ;  /* 0x0000000000007941 */ /* 0x000fea0003800000 */
.L_x_61:
[----:B------:R-:W-:Y:S06]  /*6a40*/  BAR.SYNC.DEFER_BLOCKING 0x1, 0x80 ;  /* 0x0042000000007b1d */ /* 0x000fec0000010000 */
[----:B------:R-:W-:Y:S01]  /*6a50*/  BSSY B0, `(.L_x_63) ;  /* 0x0000015000007945 */ /* 0x000fe20003800000 */
[----:B------:R4:W-:Y:S04]  /*6a60*/  STSM.16.M88.4 [R3+0x1000], R104 ;  /* 0x0010006803007844 */ /* 0x0009e80000000200 */
[----:B------:R4:W-:Y:S01]  /*6a70*/  STSM.16.M88.4 [R21], R80 ;  /* 0x0000005015007844 */ /* 0x0009e20000000200 */
[----:B------:R-:W-:Y:S01]  /*6a80*/  @!PT LDS RZ, [RZ] ;  /* 0x00000000fffff984 */ /* 0x000fe20000000800 */
[----:B------:R-:W-:Y:S01]  /*6a90*/  @!PT LDS RZ, [RZ] ;  /* 0x00000000fffff984 */ /* 0x000fe20000000800 */
[----:B------:R-:W-:Y:S01]  /*6aa0*/  @!PT LDS RZ, [RZ] ;  /* 0x00000000fffff984 */ /* 0x000fe20000000800 */
[----:B------:R-:W-:Y:S01]  /*6ab0*/  @!PT LDS RZ, [RZ] ;  /* 0x00000000fffff984 */ /* 0x000fe20000000800 */
[----:B------:R5:W-:Y:S06]  /*6ac0*/  MEMBAR.ALL.CTA ;  /* 0x0000000000007992 */ /* 0x000bec0000008000 */
[----:B-----5:R-:W5:Y:S02]  /*6ad0*/  FENCE.VIEW.ASYNC.S ;  /* 0x00000000000073c6 */ /* 0x020f640000000000 */
[----:B-----5:R-:W-:Y:S06]  /*6ae0*/  BAR.SYNC.DEFER_BLOCKING 0x1, 0x80 ;  /* 0x0042000000007b1d */ /* 0x020fec0000010000 */
[----:B------:R-:W-:Y:S05]  /*6af0*/  @P1 BRA `(.L_x_64) ;  /* 0x0000000000281947 */ /* 0x000fea0003800000 */
[----:B------:R-:W-:Y:S01]  /*6b00*/  S2UR UR44, SR_CTAID.Z ;  /* 0x00000000002c79c3 */ /* 0x000fe20000002700 */
[----:B------:R-:W-:Y:S01]  /*6b10*/  R2UR UR40, R22 ;  /* 0x00000000162872ca */ /* 0x000fe200000e0000 */
[----:B------:R-:W-:Y:S01]  /*6b20*/  ULDC.64 UR4, c[0x0][0x198] ;  /* 0x0000660000047ab9 */ /* 0x000fe20000000a00 */
[----:B------:R-:W-:Y:S01]  /*6b30*/  UMOV UR41, 0xa0 ;  /* 0x000000a000297882 */ /* 0x000fe20000000000 */
[----:B------:R-:W-:-:S04]  /*6b40*/  UIADD3 UR4, UP0, UR4, 0x670, URZ ;  /* 0x0000067004047890 */ /* 0x000fc8000ff1e03f */
[----:B------:R-:W5:Y:S01]  /*6b50*/  S2UR UR43, SR_CTAID.Y ;  /* 0x00000000002b79c3 */ /* 0x000f620000002600 */
[----:B------:R-:W-:-:S05]  /*6b60*/  UIADD3.X UR5, URZ, UR5, URZ, UP0, !UPT ;  /* 0x000000053f057290 */ /* 0x000fca00087fe43f */
[----:B------:R-:W-:-:S09]  /*6b70*/  UIADD3 UR40, UR40, 0x1000, URZ ;  /* 0x0000100028287890 */ /* 0x000fd2000fffe03f */
[----:B-----5:R1:W-:Y:S02]  /*6b80*/  UTMASTG.4D [UR40], [UR4] ;  /* 0x00000028040073b5 */ /* 0x0203e40008018000 */
[----:B-1----:R0:W-:Y:S02]  /*6b90*/  UTMACMDFLUSH ;  /* 0x00000000000079b7 */ /* 0x0021e40000000000 */
.L_x_64:
[----:B------:R-:W-:Y:S05]  /*6ba0*/  BSYNC B0 ;  /* 0x0000000000007941 */ /* 0x000fea0003800000 */
.L_x_63:
[----:B------:R-:W-:Y:S01]  /*6bb0*/  UIADD3 UR37, UR37, -0x1, URZ ;  /* 0xffffffff25257890 */ /* 0x000fe2000fffe03f */
[----:B------:R-:W-:-:S04]  /*6bc0*/  DEPBAR.LE SB0, 0x0 ;  /* 0x000080000000791a */ /* 0x000fc80000000000 */
[----:B------:R-:W-:-:S04]  /*6bd0*/  USHF.L.U32 UR4, UR37, 0x3, URZ ;  /* 0x0000000325047899 */ /* 0x000fc8000800063f */
[----:B------:R-:W-:-:S04]  /*6be0*/  ULOP3.LUT UR4, UR4, 0x8, URZ, 0xe2, !UPT ;  /* 0x0000000804047892 */ /* 0x000fc8000f8ee23f */
[----:B------:R-:W-:-:S06]  /*6bf0*/  ULOP3.LUT UR4, UR4, 0x18, URZ, 0x3c, !UPT ;  /* 0x0000001804047892 */ /* 0x000fcc000f8e3c3f */
[----:B-1-3--:R-:W-:-:S04]  /*6c00*/  MOV R0, UR4 ;  /* 0x0000000400007c02 */ /* 0x00afc80008000f00 */
[----:B------:R-:W-:Y:S01]  /*6c10*/  SYNCS.ARRIVE.TRANS64.A1T0 RZ, [R0+UR36+0x2a090], RZ ;  /* 0x02a090ff00ff79a7 */ /* 0x000fe20008100024 */
[----:B------:R-:W-:Y:S05]  /*6c20*/  EXIT ;  /* 0x000000000000794d */ /* 0x000fea0003800000 */
.L_x_6:
[----:B------:R-:W-:-:S08]  /*6c30*/  UISETP.NE.AND UP0, UPT, UR5, 0x1, UPT ;  /* 0x000000010500788c */ /* 0x000fd0000bf05270 */
[----:B------:R-:W1:-:S00]  /*6c40*/  USETMAXREG.DEALLOC.CTAPOOL 0x18 ;  /* 0x00000018000079c8 */ /* 0x000e4000080e0500 */
[----:B------:R-:W-:-:S13]  /*6c50*/  PLOP3.LUT P0, PT, PT, PT, UP0, 0x80, 0x0 ;  /* 0x000000000000781c */ /* 0x000fda0003f0f008 */
[----:B------:R-:W-:Y:S05]  /*6c60*/  @P0 EXIT ;  /* 0x000000000000094d */ /* 0x000fea0003800000 */
[----:B------:R-:W2:Y:S01]  /*6c70*/  S2UR UR11, SR_CTAID.X ;  /* 0x00000000000b79c3 */ /* 0x000ea20000002500 */
[----:B------:R-:W-:Y:S01]  /*6c80*/  ELECT P3, URZ, PT ;  /* 0x00000000003f782f */ /* 0x000fe20003860000 */
[----:B------:R-:W-:Y:S01]  /*6c90*/  BSSY B0, `(.L_x_65) ;  /* 0x0000035000007945 */ /* 0x000fe20003800000 */
[----:B-1----:R-:W-:Y:S02]  /*6ca0*/  MOV R0, RZ ;  /* 0x000000ff00007202 */ /* 0x002fe40000000f00 */
[----:B------:R-:W-:Y:S02]  /*6cb0*/  MOV R7, RZ ;  /* 0x000000ff00077202 */ /* 0x000fe40000000f00 */
[----:B------:R-:W-:Y:S01]  /*6cc0*/  MOV R3, RZ ;  /* 0x000000ff00037202 */ /* 0x000fe20000000f00 */
[----:B------:R-:W1:Y:S08]  /*6cd0*/  S2UR UR36, SR_CTAID.Y ;  /* 0x00000000002479c3 */ /* 0x000e700000002600 */
[----:B------:R-:W3:Y:S01]  /*6ce0*/  S2UR UR37, SR_CTAID.Z ;  /* 0x00000000002579c3 */ /* 0x000ee20000002700 */
[----:B--2---:R-:W-:Y:S01]  /*6cf0*/  USHF.L.U32 UR11, UR11, 0x7, URZ ;  /* 0x000000070b0b7899 */ /* 0x004fe2000800063f */
[----:B------:R-:W-:Y:S11]  /*6d00*/  @!P3 BRA `(.L_x_66) ;  /* 0x0000000000b4b947 */ /* 0x000ff60003800000 */
[----:B------:R-:W2:Y:S01]  /*6d10*/  S2R R3, SR_CgaCtaId ;  /* 0x0000000000037919 */ /* 0x000ea20000008800 */
[----:B------:R-:W-:Y:S02]  /*6d20*/  MOV R2, 0x400 ;  /* 0x0000040000027802 */ /* 0x000fe40000000f00 */
[----:B------:R-:W-:Y:S02]  /*6d30*/  MOV R4, 0x1 ;  /* 0x0000000100047802 */ /* 0x000fe40000000f00 */
[----:B--2---:R-:W-:Y:S02]  /*6d40*/  LEA R3, R3, R2, 0x18 ;  /* 0x0000000203037211 */ /* 0x004fe400078ec0ff */
[----:B------:R-:W-:-:S04]  /*6d50*/  SHF.L.U32 R2, R4, 0x1f, RZ ;  /* 0x0000001f04027819 */ /* 0x000fc800000006ff */
[----:B------:R-:W2:Y:S02]  /*6d60*/  SYNCS.PHASECHK.TRANS64.TRYWAIT P0, [R3+URZ+0x2a060], R2 ;  /* 0x02a06002030075a7 */ /* 0x000ea4000800017f */
[----:B--2---:R-:W-:Y:S05]  /*6d70*/  @!P0 BRA `(.L_x_67) ;  /* 0x0000001400a88947 */ /* 0x004fea0003800000 */
.L_x_103:
[----:B------:R-:W-:Y:S01]  /*6d80*/  ULOP3.LUT UR5, UR4, 0x2, URZ, 0xfc, !UPT ;  /* 0x0000000204057892 */ /* 0x000fe2000f8efc3f */
[----:B--2---:R-:W-:-:S03]  /*6d90*/  @P2 MOV R2, 0x6000 ;  /* 0x0000600000022802 */ /* 0x004fc60000000f00 */
[----:B------:R-:W-:Y:S01]  /*6da0*/  UPRMT UR5, UR5, 0x9910, URZ ;  /* 0x0000991005057896 */ /* 0x000fe2000800003f */
[----:B------:R2:W-:Y:S03]  /*6db0*/  @P2 SYNCS.ARRIVE.TRANS64 RZ, [R3+URZ+0x2a050], R2 ;  /* 0x02a0500203ff29a7 */ /* 0x0005e6000800003f */
[----:B------:R-:W-:-:S06]  /*6dc0*/  UISETP.NE.AND UP0, UPT, UR5, 0x2, UPT ;  /* 0x000000020500788c */ /* 0x000fcc000bf05270 */
[----:B------:R-:W-:-:S13]  /*6dd0*/  PLOP3.LUT P0, PT, PT, PT, UP0, 0x80, 0x0 ;  /* 0x000000000000781c */ /* 0x000fda0003f0f008 */
[----:B--2---:R-:W-:Y:S05]  /*6de0*/  @P0 BRA `(.L_x_68) ;  /* 0x0000000000040947 */ /* 0x004fea0003800000 */
[----:B-1-3--:R-:W-:Y:S01]  /*6df0*/  BPT.TRAP 0x1 ;  /* 0x000000040000795c */ /* 0x00afe20000300000 */
.L_x_68:
[----:B------:R-:W-:-:S04]  /*6e00*/  LOP3.LUT P0, RZ, R6, 0x1f, RZ, 0xc0, !PT ;  /* 0x0000001f06ff7812 */ /* 0x000fc8000780c0ff */
[----:B------:R-:W-:-:S13]  /*6e10*/  PLOP3.LUT P0, PT, P0, P2, PT, 0x2a, 0x0 ;  /* 0x000000000000781c */ /* 0x000fda0000704572 */
[----:B------:R-:W-:Y:S05]  /*6e20*/  @P0 BRA `(.L_x_69) ;  /* 0x0000000000040947 */ /* 0x000fea0003800000 */
[----:B-1-3--:R-:W-:Y:S01]  /*6e30*/  BPT.TRAP 0x1 ;  /* 0x000000040000795c */ /* 0x00afe20000300000 */
.L_x_69:
[----:B------:R-:W-:Y:S01]  /*6e40*/  R2UR UR8, R3 ;  /* 0x00000000030872ca */ /* 0x000fe200000e0000 */
[----:B------:R-:W-:Y:S01]  /*6e50*/  ULDC.64 UR6, c[0x0][0x198] ;  /* 0x0000660000067ab9 */ /* 0x000fe20000000a00 */
[----:B------:R-:W-:Y:S01]  /*6e60*/  UMOV UR14, 0x0 ;  /* 0x00000000000e7882 */ /* 0x000fe20000000000 */
[----:B------:R-:W-:Y:S01]  /*6e70*/  UIADD3 UR6, UP0, UR6, 0xf0, URZ ;  /* 0x000000f006067890 */ /* 0x000fe2000ff1e03f */
[----:B------:R-:W-:Y:S01]  /*6e80*/  MOV R7, 0x40 ;  /* 0x0000004000077802 */ /* 0x000fe20000000f00 */
[----:B------:R-:W-:Y:S01]  /*6e90*/  UMOV UR15, 0x10000000 ;  /* 0x10000000000f7882 */ /* 0x000fe20000000000 */
[----:B------:R-:W-:Y:S01]  /*6ea0*/  UMOV UR10, URZ ;  /* 0x0000003f000a7c82 */ /* 0x000fe20008000000 */
[----:B------:R-:W-:Y:S01]  /*6eb0*/  UIADD3.X UR7, URZ, UR7, URZ, UP0, !UPT ;  /* 0x000000073f077290 */ /* 0x000fe200087fe43f */
[----:B------:R-:W-:Y:S01]  /*6ec0*/  MOV R3, 0x1 ;  /* 0x0000000100037802 */ /* 0x000fe20000000f00 */
[----:B-1----:R-:W-:Y:S01]  /*6ed0*/  UMOV UR12, UR36 ;  /* 0x00000024000c7c82 */ /* 0x002fe20008000000 */
[----:B---3--:R-:W-:Y:S01]  /*6ee0*/  UMOV UR13, UR37 ;  /* 0x00000025000d7c82 */ /* 0x008fe20008000000 */
[----:B------:R-:W-:Y:S01]  /*6ef0*/  UMOV UR18, 0x40 ;  /* 0x0000004000127882 */ /* 0x000fe20000000000 */
[----:B------:R-:W-:Y:S01]  /*6f00*/  UMOV UR19, UR11 ;  /* 0x0000000b00137c82 */ /* 0x000fe20008000000 */
[----:B------:R-:W-:-:S02]  /*6f10*/  UIADD3 UR9, UR8, 0x2a050, URZ ;  /* 0x0002a05008097890 */ /* 0x000fc4000fffe03f */
[----:B------:R-:W-:Y:S02]  /*6f20*/  UIADD3 UR16, UR8, 0x2000, URZ ;  /* 0x0000200008107890 */ /* 0x000fe4000fffe03f */
[----:B------:R-:W-:Y:S01]  /*6f30*/  UIADD3 UR32, UR8, 0x4000, URZ ;  /* 0x0000400008207890 */ /* 0x000fe2000fffe03f */
[----:B------:R-:W-:Y:S01]  /*6f40*/  UMOV UR20, UR36 ;  /* 0x0000002400147c82 */ /* 0x000fe20008000000 */
[----:B------:R-:W-:Y:S01]  /*6f50*/  UMOV UR21, UR37 ;  /* 0x0000002500157c82 */ /* 0x000fe20008000000 */
[----:B------:R-:W-:Y:S01]  /*6f60*/  UMOV UR17, UR9 ;  /* 0x0000000900117c82 */ /* 0x000fe20008000000 */
[----:B------:R-:W-:Y:S01]  /*6f70*/  UMOV UR34, 0x80 ;  /* 0x0000008000227882 */ /* 0x000fe20000000000 */
[----:B------:R-:W-:Y:S01]  /*6f80*/  UMOV UR35, UR11 ;  /* 0x0000000b00237c82 */ /* 0x000fe20008000000 */
[----:B------:R-:W-:Y:S01]  /*6f90*/  UMOV UR33, UR9 ;  /* 0x0000000900217c82 */ /* 0x000fe20008000000 */
[----:B------:R2:W-:Y:S01]  /*6fa0*/  UTMALDG.4D [UR8], [UR6], desc[UR14] ;  /* 0x00000e08060075b4 */ /* 0x0005e20008019000 */
[----:B------:R2:W-:Y:S01]  /*6fb0*/  UTMALDG.4D [UR16], [UR6], desc[UR14] ;  /* 0x00000e10060075b4 */ /* 0x0005e20008019000 */
[----:B------:R2:W-:Y:S02]  /*6fc0*/  UTMALDG.4D [UR32], [UR6], desc[UR14] ;  /* 0x00000e20060075b4 */ /* 0x0005e40008019000 */
[----:B--2---:R-:W-:Y:S01]  /*6fd0*/  NOP ;  /* 0x0000000000007918 */ /* 0x004fe20000000000 */
.L_x_66:
[----:B-1-3--:R-:W-:Y:S05]  /*6fe0*/  BSYNC B0 ;  /* 0x0000000000007941 */ /* 0x00afea0003800000 */
.L_x_65:
[----:B------:R-:W1:Y:S01]  /*6ff0*/  LDC R2, c[0x0][0x28c] ;  /* 0x0000a300ff027b82 */ /* 0x000e620000000800 */
[----:B------:R-:W-:Y:S01]  /*7000*/  BSSY B0, `(.L_x_70) ;  /* 0x0000031000007945 */ /* 0x000fe20003800000 */
[----:B-1----:R-:W-:-:S13]  /*7010*/  ISETP.GT.AND P4, PT, R2, RZ, P3 ;  /* 0x000000ff0200720c */ /* 0x002fda0001f84270 */
[----:B------:R-:W-:Y:S05]  /*7020*/  @!P4 BRA `(.L_x_71) ;  /* 0x0000000000b8c947 */ /* 0x000fea0003800000 */
[----:B------:R-:W1:Y:S01]  /*7030*/  S2R R5, SR_CgaCtaId ;  /* 0x0000000000057919 */ /* 0x000e620000008800 */
[----:B------:R-:W-:-:S04]  /*7040*/  MOV R0, 0x400 ;  /* 0x0000040000007802 */ /* 0x000fc80000000f00 */
[----:B-1----:R-:W-:Y:S02]  /*7050*/  LEA R0, R5, R0, 0x18 ;  /* 0x0000000005007211 */ /* 0x002fe400078ec0ff */
[----:B------:R-:W-:-:S04]  /*7060*/  MOV R5, 0x1 ;  /* 0x0000000100057802 */ /* 0x000fc80000000f00 */
[----:B------:R-:W-:-:S04]  /*7070*/  SHF.L.U32 R5, R5, 0x1f, RZ ;  /* 0x0000001f05057819 */ /* 0x000fc800000006ff */
[----:B------:R-:W1:Y:S02]  /*7080*/  SYNCS.PHASECHK.TRANS64.TRYWAIT P0, [R0+URZ+0x2a028], R5 ;  /* 0x02a02805000075a7 */ /* 0x000e64000800017f */
[----:B-1----:R-:W-:Y:S05]  /*7090*/  @!P0 BRA `(.L_x_72) ;  /* 0x0000001000f48947 */ /* 0x002fea0003800000 */
.L_x_104:
[----:B------:R-:W-:Y:S01]  /*70a0*/  ULOP3.LUT UR5, UR4, 0x2, URZ, 0xfc, !UPT ;  /* 0x0000000204057892 */ /* 0x000fe2000f8efc3f */
[----:B-1----:R-:W-:-:S03]  /*70b0*/  @P2 MOV R5, 0x6000 ;  /* 0x0000600000052802 */ /* 0x002fc60000000f00 */
[----:B------:R-:W-:Y:S01]  /*70c0*/  UPRMT UR5, UR5, 0x9910, URZ ;  /* 0x0000991005057896 */ /* 0x000fe2000800003f */
[----:B------:R1:W-:Y:S03]  /*70d0*/  @P2 SYNCS.ARRIVE.TRANS64 RZ, [R0+URZ+0x2a000], R5 ;  /* 0x02a0000500ff29a7 */ /* 0x0003e6000800003f */
[----:B------:R-:W-:-:S06]  /*70e0*/  UISETP.NE.AND UP0, UPT, UR5, 0x2, UPT ;  /* 0x000000020500788c */ /* 0x000fcc000bf05270 */
[----:B------:R-:W-:-:S13]  /*70f0*/  PLOP3.LUT P0, PT, PT, PT, UP0, 0x80, 0x0 ;  /* 0x000000000000781c */ /* 0x000fda0003f0f008 */
[----:B-1----:R-:W-:Y:S05]  /*7100*/  @P0 BRA `(.L_x_73) ;  /* 0x0000000000040947 */ /* 0x002fea0003800000 */
[----:B------:R-:W-:Y:S01]  /*7110*/  BPT.TRAP 0x1 ;  /* 0x000000040000795c */ /* 0x000fe20000300000 */
.L_x_73:
[----:B------:R-:W-:-:S04]  /*7120*/  LOP3.LUT P0, RZ, R6, 0x1f, RZ, 0xc0, !PT ;  /* 0x0000001f06ff7812 */ /* 0x000fc8000780c0ff */
[----:B------:R-:W-:-:S13]  /*7130*/  PLOP3.LUT P0, PT, P0, P2, PT, 0x2a, 0x0 ;  /* 0x000000000000781c */ /* 0x000fda0000704572 */
[----:B------:R-:W-:Y:S05]  /*7140*/  @P0 BRA `(.L_x_74) ;  /* 0x0000000000040947 */ /* 0x000fea0003800000 */
[----:B------:R-:W-:Y:S01]  /*7150*/  BPT.TRAP 0x1 ;  /* 0x000000040000795c */ /* 0x000fe20000300000 */
.L_x_74:
[----:B------:R-:W-:Y:S01]  /*7160*/  R2UR UR16, R0 ;  /* 0x00000000001072ca */ /* 0x000fe200000e0000 */
[----:B------:R-:W-:Y:S01]  /*7170*/  ULDC.64 UR6, c[0x0][0x198] ;  /* 0x0000660000067ab9 */ /* 0x000fe20000000a00 */
[----:B------:R-:W-:Y:S01]  /*7180*/  UMOV UR35, URZ ;  /* 0x0000003f00237c82 */ /* 0x000fe20008000000 */
[----:B------:R-:W-:Y:S01]  /*7190*/  UIADD3 UR6, UP0, UR6, 0x1f0, URZ ;  /* 0x000001f006067890 */ /* 0x000fe2000ff1e03f */
[----:B------:R-:W-:Y:S01]  /*71a0*/  MOV R0, 0x1 ;  /* 0x0000000100007802 */ /* 0x000fe20000000f00 */
[----:B------:R-:W-:Y:S01]  /*71b0*/  UMOV UR8, 0x0 ;  /* 0x0000000000087882 */ /* 0x000fe20000000000 */
[----:B------:R-:W-:Y:S01]  /*71c0*/  UMOV UR9, 0x10000000 ;  /* 0x1000000000097882 */ /* 0x000fe20000000000 */
[----:B------:R-:W-:Y:S01]  /*71d0*/  UIADD3.X UR7, URZ, UR7, URZ, UP0, !UPT ;  /* 0x000000073f077290 */ /* 0x000fe200087fe43f */
[----:B------:R-:W-:Y:S01]  /*71e0*/  UMOV UR34, URZ ;  /* 0x0000003f00227c82 */ /* 0x000fe20008000000 */
[----:B------:R-:W-:Y:S01]  /*71f0*/  UMOV UR26, 0x40 ;  /* 0x00000040001a7882 */ /* 0x000fe20000000000 */
[----:B------:R-:W-:Y:S01]  /*7200*/  UMOV UR28, UR36 ;  /* 0x00000024001c7c82 */ /* 0x000fe20008000000 */
[----:B------:R-:W-:-:S02]  /*7210*/  UMOV UR29, UR37 ;  /* 0x00000025001d7c82 */ /* 0x000fc40008000000 */
[----:B------:R-:W-:Y:S02]  /*7220*/  UIADD3 UR32, UR16, 0xc000, URZ ;  /* 0x0000c00010207890 */ /* 0x000fe4000fffe03f */
[----:B------:R-:W-:Y:S02]  /*7230*/  UIADD3 UR33, UR16, 0x2a000, URZ ;  /* 0x0002a00010217890 */ /* 0x000fe4000fffe03f */
[----:B------:R-:W-:Y:S02]  /*7240*/  UIADD3 UR24, UR16, 0xe000, URZ ;  /* 0x0000e00010187890 */ /* 0x000fe4000fffe03f */
[----:B------:R-:W-:Y:S01]  /*7250*/  UIADD3 UR16, UR16, 0x10000, URZ ;  /* 0x0001000010107890 */ /* 0x000fe2000fffe03f */
[----:B------:R-:W-:Y:S02]  /*7260*/  UMOV UR27, UR35 ;  /* 0x00000023001b7c82 */ /* 0x000fe40008000000 */
[----:B------:R-:W-:Y:S01]  /*7270*/  UMOV UR25, UR33 ;  /* 0x0000002100197c82 */ /* 0x000fe20008000000 */
[----:B------:R-:W-:Y:S01]  /*7280*/  UMOV UR18, 0x80 ;  /* 0x0000008000127882 */ /* 0x000fe20000000000 */
[----:B------:R-:W-:Y:S01]  /*7290*/  UMOV UR20, UR36 ;  /* 0x0000002400147c82 */ /* 0x000fe20008000000 */
[----:B------:R-:W-:Y:S01]  /*72a0*/  UMOV UR21, UR37 ;  /* 0x0000002500157c82 */ /* 0x000fe20008000000 */
[----:B------:R-:W-:Y:S01]  /*72b0*/  UMOV UR19, UR35 ;  /* 0x0000002300137c82 */ /* 0x000fe20008000000 */
[----:B------:R1:W-:Y:S01]  /*72c0*/  UTMALDG.4D [UR32], [UR6], desc[UR8] ;  /* 0x00000820060075b4 */ /* 0x0003e20008019000 */
[----:B------:R-:W-:Y:S01]  /*72d0*/  UMOV UR17, UR33 ;  /* 0x0000002100117c82 */ /* 0x000fe20008000000 */
[----:B------:R1:W-:Y:S01]  /*72e0*/  UTMALDG.4D [UR24], [UR6], desc[UR8] ;  /* 0x00000818060075b4 */ /* 0x0003e20008019000 */
[----:B------:R1:W-:Y:S02]  /*72f0*/  UTMALDG.4D [UR16], [UR6], desc[UR8] ;  /* 0x00000810060075b4 */ /* 0x0003e40008019000 */
[----:B-1----:R-:W-:Y:S01]  /*7300*/  NOP ;  /* 0x0000000000007918 */ /* 0x002fe20000000000 */
.L_x_71:
[----:B------:R-:W-:Y:S05]  /*7310*/  BSYNC B0 ;  /* 0x0000000000007941 */ /* 0x000fea0003800000 */
.L_x_70:
[----:B------:R-:W-:Y:S04]  /*7320*/  BSSY B0, `(.L_x_75) ;  /* 0x0000033000007945 */ /* 0x000fe80003800000 */
[----:B------:R-:W-:Y:S05]  /*7330*/  @!P3 BRA `(.L_x_76) ;  /* 0x0000000000c4b947 */ /* 0x000fea0003800000 */
[----:B------:R-:W1:Y:S01]  /*7340*/  S2R R5, SR_CgaCtaId ;  /* 0x0000000000057919 */ /* 0x000e620000008800 */
[----:B------:R-:W-:-:S04]  /*7350*/  MOV R4, 0x400 ;  /* 0x0000040000047802 */ /* 0x000fc80000000f00 */
[----:B-1----:R-:W-:Y:S02]  /*7360*/  LEA R8, R5, R4, 0x18 ;  /* 0x0000000405087211 */ /* 0x002fe400078ec0ff */
[----:B------:R-:W-:Y:S02]  /*7370*/  MOV R5, 0x1 ;  /* 0x0000000100057802 */ /* 0x000fe40000000f00 */
[----:B------:R-:W-:Y:S02]  /*7380*/  LEA R4, R3, R8, 0x3 ;  /* 0x0000000803047211 */ /* 0x000fe400078e18ff */
[----:B------:R-:W-:-:S04]  /*7390*/  SHF.L.U32 R5, R5, 0x1f, RZ ;  /* 0x0000001f05057819 */ /* 0x000fc800000006ff */
[----:B------:R-:W1:Y:S02]  /*73a0*/  SYNCS.PHASECHK.TRANS64.TRYWAIT P0, [R4+URZ+0x2a060], R5 ;  /* 0x02a06005040075a7 */ /* 0x000e64000800017f */
[----:B-1----:R-:W-:Y:S05]  /*73b0*/  @!P0 BRA `(.L_x_77) ;  /* 0x0000001000408947 */ /* 0x002fea0003800000 */
.L_x_105:
        /* <DEDUP_REMOVED lines=8> */
.L_x_78:
[----:B------:R-:W-:-:S04]  /*7440*/  LOP3.LUT P0, RZ, R6, 0x1f, RZ, 0xc0, !PT ;  /* 0x0000001f06ff7812 */ /* 0x000fc8000780c0ff */
[----:B------:R-:W-:-:S13]  /*7450*/  PLOP3.LUT P0, PT, P0, P2, PT, 0x2a, 0x0 ;  /* 0x000000000000781c */ /* 0x000fda0000704572 */
[----:B------:R-:W-:Y:S05]  /*7460*/  @P0 BRA `(.L_x_79) ;  /* 0x0000000000040947 */ /* 0x000fea0003800000 */
[----:B------:R-:W-:Y:S01]  /*7470*/  BPT.TRAP 0x1 ;  /* 0x000000040000795c */ /* 0x000fe20000300000 */
.L_x_79:
[----:B------:R-:W-:Y:S01]  /*7480*/  R2UR UR24, R3 ;  /* 0x00000000031872ca */ /* 0x000fe200000e0000 */
[----:B------:R-:W-:Y:S01]  /*7490*/  ULDC.64 UR6, c[0x0][0x198] ;  /* 0x0000660000067ab9 */ /* 0x000fe20000000a00 */
[----:B------:R-:W-:Y:S01]  /*74a0*/  R2UR UR5, R8 ;  /* 0x00000000080572ca */ /* 0x000fe200000e0000 */
[----:B------:R-:W-:Y:S01]  /*74b0*/  UIADD3 UR6, UP0, UR6, 0xf0, URZ ;  /* 0x000000f006067890 */ /* 0x000fe2000ff1e03f */
[----:B------:R-:W-:Y:S01]  /*74c0*/  R2UR UR27, R7 ;  /* 0x00000000071b72ca */ /* 0x000fe200000e0000 */
[----:B------:R-:W-:Y:S01]  /*74d0*/  UMOV UR8, 0x0 ;  /* 0x0000000000087882 */ /* 0x000fe20000000000 */
[----:B------:R-:W-:Y:S01]  /*74e0*/  R2UR UR25, R4 ;  /* 0x00000000041972ca */ /* 0x000fe200000e0000 */
[----:B------:R-:W-:Y:S01]  /*74f0*/  UIADD3.X UR7, URZ, UR7, URZ, UP0, !UPT ;  /* 0x000000073f077290 */ /* 0x000fe200087fe43f */
[----:B------:R-:W-:Y:S01]  /*7500*/  UMOV UR9, 0x10000000 ;  /* 0x1000000000097882 */ /* 0x000fe20000000000 */
[----:B------:R-:W-:Y:S01]  /*7510*/  UMOV UR26, URZ ;  /* 0x0000003f001a7c82 */ /* 0x000fe20008000000 */
[----:B------:R-:W-:Y:S01]  /*7520*/  UMOV UR28, UR36 ;  /* 0x00000024001c7c82 */ /* 0x000fe20008000000 */
[----:B------:R-:W-:Y:S01]  /*7530*/  UMOV UR29, UR37 ;  /* 0x00000025001d7c82 */ /* 0x000fe20008000000 */
[----:B------:R-:W-:Y:S01]  /*7540*/  UMOV UR18, 0x40 ;  /* 0x0000004000127882 */ /* 0x000fe20000000000 */
[----:B------:R-:W-:-:S02]  /*7550*/  UMOV UR20, UR36 ;  /* 0x0000002400147c82 */ /* 0x000fc40008000000 */
[----:B------:R-:W-:Y:S02]  /*7560*/  UIMAD UR24, UR24, 0x6000, UR5 ;  /* 0x00006000181878a4 */ /* 0x000fe4000f8e0205 */
[----:B------:R-:W-:Y:S02]  /*7570*/  UIADD3 UR27, UR11, UR27, URZ ;  /* 0x0000001b0b1b7290 */ /* 0x000fe4000fffe03f */
[----:B------:R-:W-:Y:S02]  /*7580*/  UIADD3 UR25, UR25, 0x2a050, URZ ;  /* 0x0002a05019197890 */ /* 0x000fe4000fffe03f */
[----:B------:R-:W-:Y:S02]  /*7590*/  UIADD3 UR16, UR24, 0x2000, URZ ;  /* 0x0000200018107890 */ /* 0x000fe4000fffe03f */
[----:B------:R-:W-:Y:S01]  /*75a0*/  UIADD3 UR32, UR24, 0x4000, URZ ;  /* 0x0000400018207890 */ /* 0x000fe2000fffe03f */
[----:B------:R-:W-:Y:S02]  /*75b0*/  UMOV UR21, UR37 ;  /* 0x0000002500157c82 */ /* 0x000fe40008000000 */
[----:B------:R-:W-:Y:S01]  /*75c0*/  UMOV UR17, UR25 ;  /* 0x0000001900117c82 */ /* 0x000fe20008000000 */
[----:B------:R-:W-:Y:S01]  /*75d0*/  UMOV UR19, UR27 ;  /* 0x0000001b00137c82 */ /* 0x000fe20008000000 */
[----:B------:R-:W-:Y:S01]  /*75e0*/  UMOV UR34, 0x80 ;  /* 0x0000008000227882 */ /* 0x000fe20000000000 */
[----:B------:R-:W-:Y:S01]  /*75f0*/  UMOV UR33, UR25 ;  /* 0x0000001900217c82 */ /* 0x000fe20008000000 */
[----:B------:R1:W-:Y:S01]  /*7600*/  UTMALDG.4D [UR24], [UR6], desc[UR8] ;  /* 0x00000818060075b4 */ /* 0x0003e20008019000 */
[----:B------:R-:W-:Y:S01]  /*7610*/  UMOV UR35, UR27 ;  /* 0x0000001b00237c82 */ /* 0x000fe20008000000 */
[----:B------:R1:W-:Y:S01]  /*7620*/  UTMALDG.4D [UR16], [UR6], desc[UR8] ;  /* 0x00000810060075b4 */ /* 0x0003e20008019000 */
[----:B------:R1:W-:Y:S02]  /*7630*/  UTMALDG.4D [UR32], [UR6], desc[UR8] ;  /* 0x00000820060075b4 */ /* 0x0003e40008019000 */
[----:B-1----:R-:W-:Y:S01]  /*7640*/  NOP ;  /* 0x0000000000007918 */ /* 0x002fe20000000000 */
.L_x_76:
[----:B------:R-:W-:Y:S05]  /*7650*/  BSYNC B0 ;  /* 0x0000000000007941 */ /* 0x000fea0003800000 */
.L_x_75:
[----:B------:R-:W-:Y:S01]  /*7660*/  BSSY B0, `(.L_x_80) ;  /* 0x0000035000007945 */ /* 0x000fe20003800000 */
[----:B------:R-:W-:-:S03]  /*7670*/  MOV R8, RZ ;  /* 0x000000ff00087202 */ /* 0x000fc60000000f00 */
        /* <DEDUP_REMOVED lines=9> */
.L_x_106:
        /* <DEDUP_REMOVED lines=8> */
.L_x_83:
[----:B------:R-:W-:-:S04]  /*7790*/  LOP3.LUT P0, RZ, R6, 0x1f, RZ, 0xc0, !PT ;  /* 0x0000001f06ff7812 */ /* 0x000fc8000780c0ff */
[----:B------:R-:W-:-:S13]  /*77a0*/  PLOP3.LUT P0, PT, P0, P2, PT, 0x2a, 0x0 ;  /* 0x000000000000781c */ /* 0x000fda0000704572 */
[----:B------:R-:W-:Y:S05]  /*77b0*/  @P0 BRA `(.L_x_84) ;  /* 0x0000000000040947 */ /* 0x000fea0003800000 */
[----:B------:R-:W-:Y:S01]  /*77c0*/  BPT.TRAP 0x1 ;  /* 0x000000040000795c */ /* 0x000fe20000300000 */
.L_x_84:
[C---:B------:R-:W-:Y:S01]  /*77d0*/  IMAD R5, R0.reuse, 0x6000, R5 ;  /* 0x0000600000057824 */ /* 0x040fe200078e0205 */
[----:B------:R-:W-:Y:S01]  /*77e0*/  R2UR UR25, R3 ;  /* 0x00000000031972ca */ /* 0x000fe200000e0000 */
[----:B------:R-:W-:Y:S01]  /*77f0*/  ULDC.64 UR6, c[0x0][0x198] ;  /* 0x0000660000067ab9 */ /* 0x000fe20000000a00 */
[----:B------:R-:W-:Y:S01]  /*7800*/  UMOV UR27, URZ ;  /* 0x0000003f001b7c82 */ /* 0x000fe20008000000 */
[----:B------:R-:W-:Y:S01]  /*7810*/  UIADD3 UR6, UP0, UR6, 0x2f0, URZ ;  /* 0x000002f006067890 */ /* 0x000fe2000ff1e03f */
[----:B------:R-:W-:Y:S01]  /*7820*/  R2UR UR32, R5 ;  /* 0x00000000052072ca */ /* 0x000fe200000e0000 */
[----:B------:R-:W-:Y:S01]  /*7830*/  UMOV UR8, 0x0 ;  /* 0x0000000000087882 */ /* 0x000fe20000000000 */
[----:B------:R-:W-:Y:S01]  /*7840*/  UMOV UR9, 0x10000000 ;  /* 0x1000000000097882 */ /* 0x000fe20000000000 */
[----:B------:R-:W-:Y:S01]  /*7850*/  UIADD3.X UR7, URZ, UR7, URZ, UP0, !UPT ;  /* 0x000000073f077290 */ /* 0x000fe200087fe43f */
[----:B------:R-:W-:Y:S01]  /*7860*/  IADD3 R0, R0, 0x1, RZ ;  /* 0x0000000100007810 */ /* 0x000fe20007ffe0ff */
[----:B------:R-:W-:Y:S01]  /*7870*/  UMOV UR26, URZ ;  /* 0x0000003f001a7c82 */ /* 0x000fe20008000000 */
[----:B------:R-:W-:Y:S01]  /*7880*/  UMOV UR28, UR36 ;  /* 0x00000024001c7c82 */ /* 0x000fe20008000000 */
[----:B------:R-:W-:Y:S01]  /*7890*/  UMOV UR29, UR37 ;  /* 0x00000025001d7c82 */ /* 0x000fe20008000000 */
[----:B------:R-:W-:Y:S01]  /*78a0*/  UMOV UR18, 0x40 ;  /* 0x0000004000127882 */ /* 0x000fe20000000000 */
[----:B------:R-:W-:Y:S01]  /*78b0*/  UIADD3 UR25, UR25, 0x2a000, URZ ;  /* 0x0002a00019197890 */ /* 0x000fe2000fffe03f */
[----:B------:R-:W-:Y:S01]  /*78c0*/  MOV R8, 0x1 ;  /* 0x0000000100087802 */ /* 0x000fe20000000f00 */
[----:B------:R-:W-:Y:S01]  /*78d0*/  UMOV UR20, UR36 ;  /* 0x0000002400147c82 */ /* 0x000fe20008000000 */
[----:B------:R-:W-:Y:S01]  /*78e0*/  UMOV UR21, UR37 ;  /* 0x0000002500157c82 */ /* 0x000fe20008000000 */
[----:B------:R-:W-:-:S02]  /*78f0*/  UIADD3 UR24, UR32, 0xc000, URZ ;  /* 0x0000c00020187890 */ /* 0x000fc4000fffe03f */
[----:B------:R-:W-:Y:S02]  /*7900*/  UIADD3 UR16, UR32, 0xe000, URZ ;  /* 0x0000e00020107890 */ /* 0x000fe4000fffe03f */
[----:B------:R-:W-:Y:S01]  /*7910*/  UIADD3 UR32, UR32, 0x10000, URZ ;  /* 0x0001000020207890 */ /* 0x000fe2000fffe03f */
[----:B------:R-:W-:Y:S01]  /*7920*/  UMOV UR19, UR27 ;  /* 0x0000001b00137c82 */ /* 0x000fe20008000000 */
[----:B------:R-:W-:Y:S01]  /*7930*/  UMOV UR17, UR25 ;  /* 0x0000001900117c82 */ /* 0x000fe20008000000 */
[----:B------:R-:W-:Y:S01]  /*7940*/  UMOV UR34, 0x80 ;  /* 0x0000008000227882 */ /* 0x000fe20000000000 */
[----:B------:R-:W-:Y:S01]  /*7950*/  UMOV UR35, UR27 ;  /* 0x0000001b00237c82 */ /* 0x000fe20008000000 */
[----:B------:R1:W-:Y:S01]  /*7960*/  UTMALDG.4D [UR24], [UR6], desc[UR8] ;  /* 0x00000818060075b4 */ /* 0x0003e20008019000 */
[----:B------:R-:W-:Y:S01]  /*7970*/  UMOV UR33, UR25 ;  /* 0x0000001900217c82 */ /* 0x000fe20008000000 */
[----:B------:R1:W-:Y:S02]  /*7980*/  UTMALDG.4D [UR16], [UR6], desc[UR8] ;  /* 0x00000810060075b4 */ /* 0x0003e40008019000 */
[----:B------:R1:W-:Y:S02]  /*7990*/  UTMALDG.4D [UR32], [UR6], desc[UR8] ;  /* 0x00000820060075b4 */ /* 0x0003e40008019000 */
[----:B-1----:R-:W-:Y:S01]  /*79a0*/  NOP ;  /* 0x0000000000007918 */ /* 0x002fe20000000000 */
.L_x_81:
[----:B------:R-:W-:Y:S05]  /*79b0*/  BSYNC B0 ;  /* 0x0000000000007941 */ /* 0x000fea0003800000 */
.L_x_80:
[----:B------:R-:W-:-:S13]  /*79c0*/  ISETP.GE.AND P0, PT, R2, 0x41, PT ;  /* 0x000000410200780c */ /* 0x000fda0003f06270 */
[----:B------:R-:W-:Y:S05]  /*79d0*/  @!P0 EXIT ;  /* 0x000000000000894d */ /* 0x000fea0003800000 */
[----:B------:R-:W-:Y:S01]  /*79e0*/  IADD3 R2, R2, 0x3f, RZ ;  /* 0x0000003f02027810 */ /* 0x000fe20007ffe0ff */
[----:B------:R-:W-:Y:S01]  /*79f0*/  BSSY B0, `(.L_x_85) ;  /* 0x0000077000007945 */ /* 0x000fe20003800000 */
[----:B------:R-:W-:Y:S02]  /*7a00*/  LOP3.LUT P0, RZ, R6, 0x1f, RZ, 0xc0, !PT ;  /* 0x0000001f06ff7812 */ /* 0x000fe4000780c0ff */
[----:B------:R-:W-:Y:S02]  /*7a10*/  SHF.R.S32.HI R3, RZ, 0x1f, R2 ;  /* 0x0000001fff037819 */ /* 0x000fe40000011402 */
[----:B------:R-:W-:Y:S02]  /*7a20*/  PLOP3.LUT P0, PT, P0, P2, PT, 0x2a, 0x0 ;  /* 0x000000000000781c */ /* 0x000fe40000704572 */
[----:B------:R-:W-:Y:S02]  /*7a30*/  LEA.HI R3, R3, R2, RZ, 0x6 ;  /* 0x0000000203037211 */ /* 0x000fe400078f30ff */
[----:B------:R-:W-:-:S02]  /*7a40*/  MOV R2, UR4 ;  /* 0x0000000400027c02 */ /* 0x000fc40008000f00 */
[----:B------:R-:W-:Y:S02]  /*7a50*/  SHF.R.S32.HI R3, RZ, 0x6, R3 ;  /* 0x00000006ff037819 */ /* 0x000fe40000011403 */
[----:B------:R-:W-:Y:S02]  /*7a60*/  LOP3.LUT R2, R2, 0x2, RZ, 0xfc, !PT ;  /* 0x0000000202027812 */ /* 0x000fe400078efcff */
[----:B------:R-:W-:Y:S02]  /*7a70*/  SHF.L.U32 R4, R3, 0x1, RZ ;  /* 0x0000000103047819 */ /* 0x000fe400000006ff */
[----:B------:R-:W-:-:S07]  /*7a80*/  MOV R3, 0x1 ;  /* 0x0000000100037802 */ /* 0x000fce0000000f00 */
.L_x_96:
[----:B------:R-:W-:Y:S04]  /*7a90*/  BSSY B1, `(.L_x_86) ;  /* 0x0000033000017945 */ /* 0x000fe80003800000 */
[----:B------:R-:W-:Y:S05]  /*7aa0*/  @!P3 BRA `(.L_x_87) ;  /* 0x0000000000c4b947 */ /* 0x000fea0003800000 */
[----:B------:R-:W1:Y:S01]  /*7ab0*/  S2R R6, SR_CgaCtaId ;  /* 0x0000000000067919 */ /* 0x000e620000008800 */
[----:B------:R-:W-:-:S04]  /*7ac0*/  MOV R5, 0x400 ;  /* 0x0000040000057802 */ /* 0x000fc80000000f00 */
[----:B-1----:R-:W-:Y:S02]  /*7ad0*/  LEA R7, R6, R5, 0x18 ;  /* 0x0000000506077211 */ /* 0x002fe400078ec0ff */
[----:B------:R-:W-:Y:S02]  /*7ae0*/  SHF.L.U32 R5, R3, 0x1f, RZ ;  /* 0x0000001f03057819 */ /* 0x000fe400000006ff */
[----:B------:R-:W-:-:S04]  /*7af0*/  LEA R6, R0, R7, 0x3 ;  /* 0x0000000700067211 */ /* 0x000fc800078e18ff */
[----:B------:R-:W1:Y:S02]  /*7b00*/  SYNCS.PHASECHK.TRANS64.TRYWAIT P4, [R6+URZ+0x2a028], R5 ;  /* 0x02a02805060075a7 */ /* 0x000e64000808017f */
[----:B-1----:R-:W-:Y:S05]  /*7b10*/  @!P4 BRA `(.L_x_88) ;  /* 0x000000080090c947 */ /* 0x002fea0003800000 */
.L_x_107:
[----:B-1----:R-:W-:-:S04]  /*7b20*/  @P2 MOV R5, 0x6000 ;  /* 0x0000600000052802 */ /* 0x002fc80000000f00 */
[----:B------:R1:W-:Y:S02]  /*7b30*/  @P2 SYNCS.ARRIVE.TRANS64 RZ, [R6+URZ+0x2a000], R5 ;  /* 0x02a0000506ff29a7 */ /* 0x0003e4000800003f */
[----:B-1----:R-:W-:-:S04]  /*7b40*/  PRMT R5, R2, 0x9910, RZ ;  /* 0x0000991002057816 */ /* 0x002fc800000000ff */
[----:B------:R-:W-:-:S13]  /*7b50*/  ISETP.NE.AND P4, PT, R5, 0x2, PT ;  /* 0x000000020500780c */ /* 0x000fda0003f85270 */
[----:B------:R-:W-:Y:S05]  /*7b60*/  @P4 BRA `(.L_x_89) ;  /* 0x0000000000044947 */ /* 0x000fea0003800000 */
[----:B------:R-:W-:Y:S01]  /*7b70*/  BPT.TRAP 0x1 ;  /* 0x000000040000795c */ /* 0x000fe20000300000 */
.L_x_89:
[----:B------:R-:W-:Y:S05]  /*7b80*/  @P0 BRA `(.L_x_90) ;  /* 0x0000000000040947 */ /* 0x000fea0003800000 */
[----:B------:R-:W-:Y:S01]  /*7b90*/  BPT.TRAP 0x1 ;  /* 0x000000040000795c */ /* 0x000fe20000300000 */
.L_x_90:
[----:B------:R-:W-:Y:S01]  /*7ba0*/  IMAD R7, R0, 0x6000, R7 ;  /* 0x0000600000077824 */ /* 0x000fe200078e0207 */
[----:B------:R-:W-:Y:S01]  /*7bb0*/  R2UR UR33, R6 ;  /* 0x00000000062172ca */ /* 0x000fe200000e0000 */
[----:B------:R-:W-:Y:S01]  /*7bc0*/  ULDC.64 UR6, c[0x0][0x198] ;  /* 0x0000660000067ab9 */ /* 0x000fe20000000a00 */
[----:B------:R-:W-:Y:S01]  /*7bd0*/  R2UR UR35, R8 ;  /* 0x00000000082372ca */ /* 0x000fe200000e0000 */
[----:B------:R-:W-:Y:S01]  /*7be0*/  UIADD3 UR6, UP0, UR6, 0x1f0, URZ ;  /* 0x000001f006067890 */ /* 0x000fe2000ff1e03f */
[----:B------:R-:W-:Y:S01]  /*7bf0*/  R2UR UR16, R7 ;  /* 0x00000000071072ca */ /* 0x000fe200000e0000 */
[----:B------:R-:W-:Y:S01]  /*7c00*/  UMOV UR8, 0x0 ;  /* 0x0000000000087882 */ /* 0x000fe20000000000 */
[----:B------:R-:W-:Y:S01]  /*7c10*/  UMOV UR9, 0x10000000 ;  /* 0x1000000000097882 */ /* 0x000fe20000000000 */
[----:B------:R-:W-:Y:S01]  /*7c20*/  UIADD3.X UR7, URZ, UR7, URZ, UP0, !UPT ;  /* 0x000000073f077290 */ /* 0x000fe200087fe43f */
[----:B------:R-:W-:Y:S01]  /*7c30*/  IADD3 R5, R0, 0x1, RZ ;  /* 0x0000000100057810 */ /* 0x000fe20007ffe0ff */
[----:B------:R-:W-:Y:S01]  /*7c40*/  UMOV UR34, URZ ;  /* 0x0000003f00227c82 */ /* 0x000fe20008000000 */
[----:B------:R-:W-:Y:S01]  /*7c50*/  UMOV UR26, 0x40 ;  /* 0x00000040001a7882 */ /* 0x000fe20000000000 */
[----:B------:R-:W-:Y:S01]  /*7c60*/  UMOV UR28, UR36 ;  /* 0x00000024001c7c82 */ /* 0x000fe20008000000 */
[----:B------:R-:W-:Y:S01]  /*7c70*/  UMOV UR29, UR37 ;  /* 0x00000025001d7c82 */ /* 0x000fe20008000000 */
[----:B------:R-:W-:Y:S01]  /*7c80*/  UIADD3 UR33, UR33, 0x2a000, URZ ;  /* 0x0002a00021217890 */ /* 0x000fe2000fffe03f */
[----:B------:R-:W-:Y:S01]  /*7c90*/  ISETP.NE.AND P4, PT, R5, 0x5, PT ;  /* 0x000000050500780c */ /* 0x000fe20003f85270 */
[----:B------:R-:W-:-:S02]  /*7ca0*/  USHF.L.U32 UR35, UR35, 0x6, URZ ;  /* 0x0000000623237899 */ /* 0x000fc4000800063f */
[----:B------:R-:W-:Y:S01]  /*7cb0*/  UIADD3 UR32, UR16, 0xc000, URZ ;  /* 0x0000c00010207890 */ /* 0x000fe2000fffe03f */
[----:B------:R-:W-:Y:S01]  /*7cc0*/  SEL R0, RZ, 0x1, P4 ;  /* 0x00000001ff007807 */ /* 0x000fe20002000000 */
[----:B------:R-:W-:Y:S02]  /*7cd0*/  UIADD3 UR24, UR16, 0xe000, URZ ;  /* 0x0000e00010187890 */ /* 0x000fe4000fffe03f */
[----:B------:R-:W-:Y:S01]  /*7ce0*/  UIADD3 UR16, UR16, 0x10000, URZ ;  /* 0x0001000010107890 */ /* 0x000fe2000fffe03f */
[----:B------:R-:W-:Y:S01]  /*7cf0*/  LOP3.LUT R3, R3, R0, RZ, 0x3c, !PT ;  /* 0x0000000003037212 */ /* 0x000fe200078e3cff */
[----:B------:R-:W-:Y:S01]  /*7d00*/  UMOV UR25, UR33 ;  /* 0x0000002100197c82 */ /* 0x000fe20008000000 */
[----:B------:R-:W-:Y:S01]  /*7d10*/  UMOV UR27, UR35 ;  /* 0x00000023001b7c82 */ /* 0x000fe20008000000 */
[----:B------:R-:W-:Y:S01]  /*7d20*/  UMOV UR18, 0x80 ;  /* 0x0000008000127882 */ /* 0x000fe20000000000 */
[----:B------:R-:W-:Y:S01]  /*7d30*/  UMOV UR20, UR36 ;  /* 0x0000002400147c82 */ /* 0x000fe20008000000 */
[----:B------:R-:W-:Y:S01]  /*7d40*/  UMOV UR21, UR37 ;  /* 0x0000002500157c82 */ /* 0x000fe20008000000 */
[----:B------:R-:W-:Y:S01]  /*7d50*/  UMOV UR17, UR33 ;  /* 0x0000002100117c82 */ /* 0x000fe20008000000 */
[----:B------:R-:W-:Y:S01]  /*7d60*/  UMOV UR19, UR35 ;  /* 0x0000002300137c82 */ /* 0x000fe20008000000 */
[----:B------:R1:W-:Y:S01]  /*7d70*/  UTMALDG.4D [UR32], [UR6], desc[UR8] ;  /* 0x00000820060075b4 */ /* 0x0003e20008019000 */
[----:B------:R-:W-:Y:S01]  /*7d80*/  SEL R0, R5, RZ, P4 ;  /* 0x000000ff05007207 */ /* 0x000fe20002000000 */
[----:B------:R1:W-:Y:S01]  /*7d90*/  UTMALDG.4D [UR24], [UR6], desc[UR8] ;  /* 0x00000818060075b4 */ /* 0x0003e20008019000 */
[----:B------:R1:W-:Y:S02]  /*7da0*/  UTMALDG.4D [UR16], [UR6], desc[UR8] ;  /* 0x00000810060075b4 */ /* 0x0003e40008019000 */
[----:B-1----:R-:W-:-:S03]  /*7db0*/  NOP ;  /* 0x0000000000007918 */ /* 0x002fc60000000000 */
.L_x_87:
[----:B------:R-:W-:Y:S05]  /*7dc0*/  BSYNC B1 ;  /* 0x0000000000017941 */ /* 0x000fea0003800000 */
.L_x_86:
[----:B------:R-:W-:Y:S01]  /*7dd0*/  ISETP.LT.OR P4, PT, R4, 0x4, !P3 ;  /* 0x000000040400780c */ /* 0x000fe20005f81670 */
[----:B------:R-:W-:-:S12]  /*7de0*/  BSSY B1, `(.L_x_91) ;  /* 0x0000034000017945 */ /* 0x000fd80003800000 */
[----:B------:R-:W-:Y:S05]  /*7df0*/  @P4 BRA `(.L_x_92) ;  /* 0x0000000000c84947 */ /* 0x000fea0003800000 */
[----:B------:R-:W1:Y:S01]  /*7e00*/  S2R R6, SR_CgaCtaId ;  /* 0x0000000000067919 */ /* 0x000e620000008800 */
[----:B------:R-:W-:Y:S02]  /*7e10*/  MOV R5, 0x400 ;  /* 0x0000040000057802 */ /* 0x000fe40000000f00 */
[----:B------:R-:W-:Y:S02]  /*7e20*/  SHF.L.U32 R7, R3, 0x1f, RZ ;  /* 0x0000001f03077819 */ /* 0x000fe400000006ff */
[----:B-1----:R-:W-:-:S04]  /*7e30*/  LEA R5, R6, R5, 0x18 ;  /* 0x0000000506057211 */ /* 0x002fc800078ec0ff */
[----:B------:R-:W-:-:S04]  /*7e40*/  LEA R6, R0, R5, 0x3 ;  /* 0x0000000500067211 */ /* 0x000fc800078e18ff */
[----:B------:R-:W1:Y:S02]  /*7e50*/  SYNCS.PHASECHK.TRANS64.TRYWAIT P4, [R6+URZ+0x2a028], R7 ;  /* 0x02a02807060075a7 */ /* 0x000e64000808017f */
[----:B-1----:R-:W-:Y:S05]  /*7e60*/  @!P4 BRA `(.L_x_93) ;  /* 0x0000000400d0c947 */ /* 0x002fea0003800000 */
.L_x_108:
[----:B-1----:R-:W-:-:S04]  /*7e70*/  @P1 MOV R7, 0x6000 ;  /* 0x0000600000071802 */ /* 0x002fc80000000f00 */
[----:B------:R1:W-:Y:S02]  /*7e80*/  @P1 SYNCS.ARRIVE.TRANS64 RZ, [R6+URZ+0x2a000], R7 ;  /* 0x02a0000706ff19a7 */ /* 0x0003e4000800003f */
[----:B-1----:R-:W-:-:S04]  /*7e90*/  PRMT R7, R2, 0x9910, RZ ;  /* 0x0000991002077816 */ /* 0x002fc800000000ff */
[----:B------:R-:W-:-:S13]  /*7ea0*/  ISETP.NE.AND P4, PT, R7, 0x2, PT ;  /* 0x000000020700780c */ /* 0x000fda0003f85270 */
[----:B------:R-:W-:Y:S05]  /*7eb0*/  @P4 BRA `(.L_x_94) ;  /* 0x0000000000044947 */ /* 0x000fea0003800000 */
[----:B------:R-:W-:Y:S01]  /*7ec0*/  BPT.TRAP 0x1 ;  /* 0x000000040000795c */ /* 0x000fe20000300000 */
.L_x_94:
[----:B------:R-:W-:Y:S05]  /*7ed0*/  @P0 BRA `(.L_x_95) ;  /* 0x0000000000040947 */ /* 0x000fea0003800000 */
[----:B------:R-:W-:Y:S01]  /*7ee0*/  BPT.TRAP 0x1 ;  /* 0x000000040000795c */ /* 0x000fe20000300000 */
.L_x_95:
        /* <DEDUP_REMOVED lines=16> */
[----:B------:R-:W-:Y:S01]  /*7ff0*/  USHF.L.U32 UR35, UR35, 0x6, URZ ;  /* 0x0000000623237899 */ /* 0x000fe2000800063f */
[----:B------:R-:W-:Y:S01]  /*8000*/  IADD3 R8, R8, 0x1, RZ ;  /* 0x0000000108087810 */ /* 0x000fe20007ffe0ff */
[----:B------:R-:W-:Y:S01]  /*8010*/  UIADD3 UR32, UR16, 0xc000, URZ ;  /* 0x0000c00010207890 */ /* 0x000fe2000fffe03f */
[----:B------:R-:W-:Y:S01]  /*8020*/  SEL R6, RZ, 0x1, P4 ;  /* 0x00000001ff067807 */ /* 0x000fe20002000000 */
[----:B------:R-:W-:Y:S01]  /*8030*/  UIADD3 UR24, UR16, 0xe000, URZ ;  /* 0x0000e00010187890 */ /* 0x000fe2000fffe03f */
[----:B------:R-:W-:Y:S01]  /*8040*/  SEL R0, R0, RZ, P4 ;  /* 0x000000ff00007207 */ /* 0x000fe20002000000 */
        /* <DEDUP_REMOVED lines=13> */
.L_x_92:
[----:B------:R-:W-:Y:S05]  /*8120*/  BSYNC B1 ;  /* 0x0000000000017941 */ /* 0x000fea0003800000 */
.L_x_91:
[C---:B------:R-:W-:Y:S02]  /*8130*/  ISETP.GT.AND P4, PT, R4.reuse, 0x4, PT ;  /* 0x000000040400780c */ /* 0x040fe40003f84270 */
[----:B------:R-:W-:-:S11]  /*8140*/  IADD3 R4, R4, -0x2, RZ ;  /* 0xfffffffe04047810 */ /* 0x000fd60007ffe0ff */
[----:B------:R-:W-:Y:S05]  /*8150*/  @P4 BRA `(.L_x_96) ;  /* 0xfffffff8004c4947 */ /* 0x000fea000383ffff */
[----:B------:R-:W-:Y:S05]  /*8160*/  BSYNC B0 ;  /* 0x0000000000007941 */ /* 0x000fea0003800000 */
.L_x_85:
[----:B------:R-:W-:Y:S05]  /*8170*/  EXIT ;  /* 0x000000000000794d */ /* 0x000fea0003800000 */
.L_x_15:
[----:B--2---:R-:W-:-:S04]  /*8180*/  MOV R3, UR8 ;  /* 0x0000000800037c02 */ /* 0x004fc80008000f00 */
[----:B------:R2:W3:Y:S03]  /*8190*/  SYNCS.PHASECHK.TRANS64.TRYWAIT P1, [R3+URZ+0x2a050], R0 ;  /* 0x02a05000030075a7 */ /* 0x0004e6000802017f */
[----:B---3--:R-:W-:Y:S05]  /*81a0*/  @!P1 NANOSLEEP.SYNCS 0x989680 ;  /* 0x009896800000995d */ /* 0x008fea0003900000 */
[----:B------:R-:W3:Y:S02]  /*81b0*/  @!P1 SYNCS.PHASECHK.TRANS64 P1, [R3+URZ+0x2a050], R0 ;  /* 0x02a05000030095a7 */ /* 0x000ee4000802007f */
[----:B---3--:R-:W-:Y:S05]  /*81c0*/  @!P1 BRA `(.L_x_15) ;  /* 0xfffffffc00ec9947 */ /* 0x008fea000383ffff */
[----:B------:R-:W-:Y:S05]  /*81d0*/  BRA `(.L_x_97) ;  /* 0xffffff8800e47947 */ /* 0x000fea000383ffff */
.L_x_17:
[----:B--2---:R-:W-:-:S04]  /*81e0*/  MOV R0, UR36 ;  /* 0x0000002400007c02 */ /* 0x004fc80008000f00 */
[----:B------:R2:W3:Y:S03]  /*81f0*/  SYNCS.PHASECHK.TRANS64.TRYWAIT P1, [R0+URZ+0x2a000], R23 ;  /* 0x02a00017000075a7 */ /* 0x0004e6000802017f */
[----:B---3--:R-:W-:Y:S05]  /*8200*/  @!P1 NANOSLEEP.SYNCS 0x989680 ;  /* 0x009896800000995d */ /* 0x008fea0003900000 */
[----:B------:R-:W3:Y:S02]  /*8210*/  @!P1 SYNCS.PHASECHK.TRANS64 P1, [R0+URZ+0x2a000], R23 ;  /* 0x02a00017000095a7 */ /* 0x000ee4000802007f */
[----:B---3--:R-:W-:Y:S05]  /*8220*/  @!P1 BRA `(.L_x_17) ;  /* 0xfffffffc00ec9947 */ /* 0x008fea000383ffff */
[----:B------:R-:W-:Y:S05]  /*8230*/  BRA `(.L_x_98) ;  /* 0xffffff8800e87947 */ /* 0x000fea000383ffff */
.L_x_18:
[----:B--2---:R-:W-:-:S04]  /*8240*/  MOV R3, UR10 ;  /* 0x0000000a00037c02 */ /* 0x004fc80008000f00 */
[----:B------:R2:W3:Y:S03]  /*8250*/  SYNCS.PHASECHK.TRANS64.TRYWAIT P1, [R3+URZ], R0 ;  /* 0x00000000030075a7 */ /* 0x0004e6000802017f */
[----:B---3--:R-:W-:Y:S05]  /*8260*/  @!P1 NANOSLEEP.SYNCS 0x989680 ;  /* 0x009896800000995d */ /* 0x008fea0003900000 */
[----:B------:R-:W3:Y:S02]  /*8270*/  @!P1 SYNCS.PHASECHK.TRANS64 P1, [R3+URZ], R0 ;  /* 0x00000000030095a7 */ /* 0x000ee4000802007f */
[----:B---3--:R-:W-:Y:S05]  /*8280*/  @!P1 BRA `(.L_x_18) ;  /* 0xfffffffc00ec9947 */ /* 0x008fea000383ffff */
[----:B------:R-:W-:Y:S05]  /*8290*/  BRA `(.L_x_99) ;  /* 0xffffff8800ec7947 */ /* 0x000fea000383ffff */
.L_x_20:
[----:B-1----:R-:W-:-:S04]  /*82a0*/  MOV R6, UR36 ;  /* 0x0000002400067c02 */ /* 0x002fc80008000f00 */
[----:B------:R1:W2:Y:S03]  /*82b0*/  SYNCS.PHASECHK.TRANS64.TRYWAIT P1, [R6+URZ+0x2a008], R23 ;  /* 0x02a00817060075a7 */ /* 0x0002a6000802017f */
[----:B--2---:R-:W-:Y:S05]  /*82c0*/  @!P1 NANOSLEEP.SYNCS 0x989680 ;  /* 0x009896800000995d */ /* 0x004fea0003900000 */
[----:B------:R-:W2:Y:S02]  /*82d0*/  @!P1 SYNCS.PHASECHK.TRANS64 P1, [R6+URZ+0x2a008], R23 ;  /* 0x02a00817060095a7 */ /* 0x000ea4000802007f */
[----:B--2---:R-:W-:Y:S05]  /*82e0*/  @!P1 BRA `(.L_x_20) ;  /* 0xfffffffc00ec9947 */ /* 0x004fea000383ffff */
[----:B------:R-:W-:Y:S05]  /*82f0*/  BRA `(.L_x_100) ;  /* 0xffffffa000e47947 */ /* 0x000fea000383ffff */
.L_x_25:
[----:B-1----:R-:W-:-:S04]  /*8300*/  MOV R4, UR10 ;  /* 0x0000000a00047c02 */ /* 0x002fc80008000f00 */
[----:B------:R1:W2:Y:S03]  /*8310*/  SYNCS.PHASECHK.TRANS64.TRYWAIT P2, [R4+URZ+0x2a000], R3 ;  /* 0x02a00003040075a7 */ /* 0x0002a6000804017f */
[----:B--2---:R-:W-:Y:S05]  /*8320*/  @!P2 NANOSLEEP.SYNCS 0x989680 ;  /* 0x009896800000a95d */ /* 0x004fea0003900000 */
[----:B------:R-:W2:Y:S02]  /*8330*/  @!P2 SYNCS.PHASECHK.TRANS64 P2, [R4+URZ+0x2a000], R3 ;  /* 0x02a000030400a5a7 */ /* 0x000ea4000804007f */
[----:B--2---:R-:W-:Y:S05]  /*8340*/  @!P2 BRA `(.L_x_25) ;  /* 0xfffffffc00eca947 */ /* 0x004fea000383ffff */
[----:B------:R-:W-:Y:S05]  /*8350*/  BRA `(.L_x_101) ;  /* 0xffffffa400947947 */ /* 0x000fea000383ffff */
.L_x_29:
[----:B-1----:R-:W-:-:S04]  /*8360*/  MOV R8, UR10 ;  /* 0x0000000a00087c02 */ /* 0x002fc80008000f00 */
[----:B------:R1:W2:Y:S03]  /*8370*/  SYNCS.PHASECHK.TRANS64.TRYWAIT P2, [R8+URZ+0x2a000], R9 ;  /* 0x02a00009080075a7 */ /* 0x0002a6000804017f */
[----:B--2---:R-:W-:Y:S05]  /*8380*/  @!P2 NANOSLEEP.SYNCS 0x989680 ;  /* 0x009896800000a95d */ /* 0x004fea0003900000 */
[----:B------:R-:W2:Y:S02]  /*8390*/  @!P2 SYNCS.PHASECHK.TRANS64 P2, [R8+URZ+0x2a000], R9 ;  /* 0x02a000090800a5a7 */ /* 0x000ea4000804007f */
[----:B--2---:R-:W-:Y:S05]  /*83a0*/  @!P2 BRA `(.L_x_29) ;  /* 0xfffffffc00eca947 */ /* 0x004fea000383ffff */
[----:B------:R-:W-:Y:S05]  /*83b0*/  BRA `(.L_x_28) ;  /* 0xffffffc0004c7947 */ /* 0x000fea000383ffff */
.L_x_45:
[----:B-1----:R-:W-:-:S04]  /*83c0*/  MOV R3, UR4 ;  /* 0x0000000400037c02 */ /* 0x002fc80008000f00 */
[----:B------:R1:W2:Y:S03]  /*83d0*/  SYNCS.PHASECHK.TRANS64.TRYWAIT P0, [R3+URZ+0x2a098], R0 ;  /* 0x02a09800030075a7 */ /* 0x0002a6000800017f */
[----:B--2---:R-:W-:Y:S05]  /*83e0*/  @!P0 NANOSLEEP.SYNCS 0x989680 ;  /* 0x009896800000895d */ /* 0x004fea0003900000 */
[----:B------:R-:W2:Y:S02]  /*83f0*/  @!P0 SYNCS.PHASECHK.TRANS64 P0, [R3+URZ+0x2a098], R0 ;  /* 0x02a09800030085a7 */ /* 0x000ea4000800007f */
[----:B--2---:R-:W-:Y:S05]  /*8400*/  @!P0 BRA `(.L_x_45) ;  /* 0xfffffffc00ec8947 */ /* 0x004fea000383ffff */
[----:B------:R-:W-:Y:S05]  /*8410*/  BRA `(.L_x_102) ;  /* 0xffffffcc00007947 */ /* 0x000fea000383ffff */
.L_x_67:
[----:B--2---:R2:W4:Y:S02]  /*8420*/  SYNCS.PHASECHK.TRANS64.TRYWAIT P0, [R3+URZ+0x2a060], R2 ;  /* 0x02a06002030075a7 */ /* 0x004524000800017f */
[----:B----4-:R-:W-:Y:S05]  /*8430*/  @!P0 NANOSLEEP.SYNCS 0x989680 ;  /* 0x009896800000895d */ /* 0x010fea0003900000 */
[----:B------:R-:W4:Y:S02]  /*8440*/  @!P0 SYNCS.PHASECHK.TRANS64 P0, [R3+URZ+0x2a060], R2 ;  /* 0x02a06002030085a7 */ /* 0x000f24000800007f */
[----:B----4-:R-:W-:Y:S05]  /*8450*/  @!P0 BRA `(.L_x_67) ;  /* 0xfffffffc00f08947 */ /* 0x010fea000383ffff */
[----:B------:R-:W-:Y:S05]  /*8460*/  BRA `(.L_x_103) ;  /* 0xffffffe800447947 */ /* 0x000fea000383ffff */
.L_x_72:
[----:B-1----:R1:W2:Y:S02]  /*8470*/  SYNCS.PHASECHK.TRANS64.TRYWAIT P0, [R0+URZ+0x2a028], R5 ;  /* 0x02a02805000075a7 */ /* 0x0022a4000800017f */
[----:B--2---:R-:W-:Y:S05]  /*8480*/  @!P0 NANOSLEEP.SYNCS 0x989680 ;  /* 0x009896800000895d */ /* 0x004fea0003900000 */
[----:B------:R-:W2:Y:S02]  /*8490*/  @!P0 SYNCS.PHASECHK.TRANS64 P0, [R0+URZ+0x2a028], R5 ;  /* 0x02a02805000085a7 */ /* 0x000ea4000800007f */
[----:B--2---:R-:W-:Y:S05]  /*84a0*/  @!P0 BRA `(.L_x_72) ;  /* 0xfffffffc00f08947 */ /* 0x004fea000383ffff */
[----:B------:R-:W-:Y:S05]  /*84b0*/  BRA `(.L_x_104) ;  /* 0xffffffe800f87947 */ /* 0x000fea000383ffff */
.L_x_77:
[----:B-1----:R1:W2:Y:S02]  /*84c0*/  SYNCS.PHASECHK.TRANS64.TRYWAIT P0, [R4+URZ+0x2a060], R5 ;  /* 0x02a06005040075a7 */ /* 0x0022a4000800017f */
[----:B--2---:R-:W-:Y:S05]  /*84d0*/  @!P0 NANOSLEEP.SYNCS 0x989680 ;  /* 0x009896800000895d */ /* 0x004fea0003900000 */
[----:B------:R-:W2:Y:S02]  /*84e0*/  @!P0 SYNCS.PHASECHK.TRANS64 P0, [R4+URZ+0x2a060], R5 ;  /* 0x02a06005040085a7 */ /* 0x000ea4000800007f */
[----:B--2---:R-:W-:Y:S05]  /*84f0*/  @!P0 BRA `(.L_x_77) ;  /* 0xfffffffc00f08947 */ /* 0x004fea000383ffff */
[----:B------:R-:W-:Y:S05]  /*8500*/  BRA `(.L_x_105) ;  /* 0xffffffec00ac7947 */ /* 0x000fea000383ffff */
.L_x_82:
[----:B-1----:R1:W2:Y:S02]  /*8510*/  SYNCS.PHASECHK.TRANS64.TRYWAIT P0, [R3+URZ+0x2a028], R4 ;  /* 0x02a02804030075a7 */ /* 0x0022a4000800017f */
[----:B--2---:R-:W-:Y:S05]  /*8520*/  @!P0 NANOSLEEP.SYNCS 0x989680 ;  /* 0x009896800000895d */ /* 0x004fea0003900000 */
[----:B------:R-:W2:Y:S02]  /*8530*/  @!P0 SYNCS.PHASECHK.TRANS64 P0, [R3+URZ+0x2a028], R4 ;  /* 0x02a02804030085a7 */ /* 0x000ea4000800007f */
[----:B--2---:R-:W-:Y:S05]  /*8540*/  @!P0 BRA `(.L_x_82) ;  /* 0xfffffffc00f08947 */ /* 0x004fea000383ffff */
[----:B------:R-:W-:Y:S05]  /*8550*/  BRA `(.L_x_106) ;  /* 0xfffffff0006c7947 */ /* 0x000fea000383ffff */
.L_x_88:
[----:B-1----:R1:W2:Y:S02]  /*8560*/  SYNCS.PHASECHK.TRANS64.TRYWAIT P4, [R6+URZ+0x2a028], R5 ;  /* 0x02a02805060075a7 */ /* 0x0022a4000808017f */
[----:B--2---:R-:W-:Y:S05]  /*8570*/  @!P4 NANOSLEEP.SYNCS 0x989680 ;  /* 0x009896800000c95d */ /* 0x004fea0003900000 */
[----:B------:R-:W2:Y:S02]  /*8580*/  @!P4 SYNCS.PHASECHK.TRANS64 P4, [R6+URZ+0x2a028], R5 ;  /* 0x02a028050600c5a7 */ /* 0x000ea4000808007f */
[----:B--2---:R-:W-:Y:S05]  /*8590*/  @!P4 BRA `(.L_x_88) ;  /* 0xfffffffc00f0c947 */ /* 0x004fea000383ffff */
[----:B------:R-:W-:Y:S05]  /*85a0*/  BRA `(.L_x_107) ;  /* 0xfffffff4005c7947 */ /* 0x000fea000383ffff */
.L_x_93:
[----:B-1----:R1:W2:Y:S02]  /*85b0*/  SYNCS.PHASECHK.TRANS64.TRYWAIT P4, [R6+URZ+0x2a028], R7 ;  /* 0x02a02807060075a7 */ /* 0x0022a4000808017f */
[----:B--2---:R-:W-:Y:S05]  /*85c0*/  @!P4 NANOSLEEP.SYNCS 0x989680 ;  /* 0x009896800000c95d */ /* 0x004fea0003900000 */
[----:B------:R-:W2:Y:S02]  /*85d0*/  @!P4 SYNCS.PHASECHK.TRANS64 P4, [R6+URZ+0x2a028], R7 ;  /* 0x02a028070600c5a7 */ /* 0x000ea4000808007f */
[----:B--2---:R-:W-:Y:S05]  /*85e0*/  @!P4 BRA `(.L_x_93) ;  /* 0xfffffffc00f0c947 */ /* 0x004fea000383ffff */
[----:B------:R-:W-:Y:S05]  /*85f0*/  BRA `(.L_x_108) ;  /* 0xfffffff8001c7947 */ /* 0x000fea000383ffff */
        .weak           $__internal_0_$__cuda_sm20_rcp_rn_f32_slowpath
        .type           $__internal_0_$__cuda_sm20_rcp_rn_f32_slowpath,@function
        .size           $__internal_0_$__cuda_sm20_rcp_rn_f32_slowpath,(.L_x_114 - $__internal_0_$__cuda_sm20_rcp_rn_f32_slowpath)
$__internal_0_$__cuda_sm20_rcp_rn_f32_slowpath:
[----:B------:R-:W-:Y:S01]  /*8600*/  SHF.L.U32 R0, R2, 0x1, RZ ;  /* 0x0000000102007819 */ /* 0x000fe200000006ff */
[----:B------:R-:W-:Y:S03]  /*8610*/  BSSY B2, `(.L_x_109) ;  /* 0x0000030000027945 */ /* 0x000fe60003800000 */
[----:B------:R-:W-:-:S04]  /*8620*/  SHF.R.U32.HI R16, RZ, 0x18, R0 ;  /* 0x00000018ff107819 */ /* 0x000fc80000011600 */
[----:B------:R-:W-:-:S13]  /*8630*/  ISETP.NE.U32.AND P0, PT, R16, RZ, PT ;  /* 0x000000ff1000720c */ /* 0x000fda0003f05070 */
[----:B------:R-:W-:Y:S05]  /*8640*/  @P0 BRA `(.L_x_110) ;  /* 0x0000000000280947 */ /* 0x000fea0003800000 */
[----:B------:R-:W-:-:S04]  /*8650*/  SHF.L.U32 R0, R2, 0x1, RZ ;  /* 0x0000000102007819 */ /* 0x000fc800000006ff */
[----:B------:R-:W-:-:S13]  /*8660*/  ISETP.NE.AND P0, PT, R0, RZ, PT ;  /* 0x000000ff0000720c */ /* 0x000fda0003f05270 */
[----:B------:R-:W-:Y:S01]  /*8670*/  @P0 FFMA R6, R2, 1.84467440737095516160e+19, RZ ;  /* 0x5f80000002060823 */ /* 0x000fe200000000ff */
[----:B------:R-:W-:Y:S08]  /*8680*/  @!P0 MUFU.RCP R5, R2 ;  /* 0x0000000200058308 */ /* 0x000ff00000001000 */
[----:B------:R-:W1:Y:S02]  /*8690*/  @P0 MUFU.RCP R7, R6 ;  /* 0x0000000600070308 */ /* 0x000e640000001000 */
[----:B-1----:R-:W-:-:S04]  /*86a0*/  @P0 FFMA R0, R6, R7, -1 ;  /* 0xbf80000006000423 */ /* 0x002fc80000000007 */
[----:B------:R-:W-:-:S04]  /*86b0*/  @P0 FADD.FTZ R0, -R0, -RZ ;  /* 0x800000ff00000221 */ /* 0x000fc80000010100 */
[----:B------:R-:W-:-:S04]  /*86c0*/  @P0 FFMA R0, R7, R0, R7 ;  /* 0x0000000007000223 */ /* 0x000fc80000000007 */
[----:B------:R-:W-:Y:S01]  /*86d0*/  @P0 FFMA R5, R0, 1.84467440737095516160e+19, RZ ;  /* 0x5f80000000050823 */ /* 0x000fe200000000ff */
[----:B------:R-:W-:Y:S06]  /*86e0*/  BRA `(.L_x_111) ;  /* 0x0000000000887947 */ /* 0x000fec0003800000 */
.L_x_110:
[----:B------:R-:W-:-:S04]  /*86f0*/  IADD3 R17, R16, -0xfd, RZ ;  /* 0xffffff0310117810 */ /* 0x000fc80007ffe0ff */
[----:B------:R-:W-:-:S13]  /*8700*/  ISETP.GT.U32.AND P0, PT, R17, 0x1, PT ;  /* 0x000000011100780c */ /* 0x000fda0003f04070 */
[----:B------:R-:W-:Y:S05]  /*8710*/  @P0 BRA `(.L_x_112) ;  /* 0x0000000000780947 */ /* 0x000fea0003800000 */
[----:B------:R-:W-:Y:S02]  /*8720*/  LOP3.LUT R0, R2, 0x7fffff, RZ, 0xc0, !PT ;  /* 0x007fffff02007812 */ /* 0x000fe400078ec0ff */
[----:B------:R-:W-:Y:S02]  /*8730*/  MOV R12, 0x3 ;  /* 0x00000003000c7802 */ /* 0x000fe40000000f00 */
[----:B------:R-:W-:Y:S02]  /*8740*/  LOP3.LUT R0, R0, 0x3f800000, RZ, 0xfc, !PT ;  /* 0x3f80000000007812 */ /* 0x000fe400078efcff */
[----:B------:R-:W-:Y:S02]  /*8750*/  SHF.L.U32 R12, R12, R17, RZ ;  /* 0x000000110c0c7219 */ /* 0x000fe400000006ff */
[----:B------:R-:W1:Y:S02]  /*8760*/  MUFU.RCP R5, R0 ;  /* 0x0000000000057308 */ /* 0x000e640000001000 */
[----:B-1----:R-:W-:-:S04]  /*8770*/  FFMA R6, R0, R5, -1 ;  /* 0xbf80000000067423 */ /* 0x002fc80000000005 */
[----:B------:R-:W-:-:S04]  /*8780*/  FADD.FTZ R6, -R6, -RZ ;  /* 0x800000ff06067221 */ /* 0x000fc80000010100 */
[CCC-:B------:R-:W-:Y:S01]  /*8790*/  FFMA.RM R7, R5.reuse, R6.reuse, R5.reuse ;  /* 0x0000000605077223 */ /* 0x1c0fe20000004005 */
[----:B------:R-:W-:-:S04]  /*87a0*/  FFMA.RP R6, R5, R6, R5 ;  /* 0x0000000605067223 */ /* 0x000fc80000008005 */
[C---:B------:R-:W-:Y:S02]  /*87b0*/  LOP3.LUT R5, R7.reuse, 0x7fffff, RZ, 0xc0, !PT ;  /* 0x007fffff07057812 */ /* 0x040fe400078ec0ff */
[----:B------:R-:W-:Y:S02]  /*87c0*/  FSETP.NEU.FTZ.AND P0, PT, R7, R6, PT ;  /* 0x000000060700720b */ /* 0x000fe40003f1d000 */
[----:B------:R-:W-:Y:S02]  /*87d0*/  LOP3.LUT R5, R5, 0x800000, RZ, 0xfc, !PT ;  /* 0x0080000005057812 */ /* 0x000fe400078efcff */
[----:B------:R-:W-:Y:S02]  /*87e0*/  SEL R6, RZ, 0xffffffff, !P0 ;  /* 0xffffffffff067807 */ /* 0x000fe40004000000 */
[----:B------:R-:W-:Y:S02]  /*87f0*/  LOP3.LUT R12, R12, R5, RZ, 0xc0, !PT ;  /* 0x000000050c0c7212 */ /* 0x000fe400078ec0ff */
[----:B------:R-:W-:-:S02]  /*8800*/  IADD3 R6, -R6, RZ, RZ ;  /* 0x000000ff06067210 */ /* 0x000fc40007ffe1ff */
[-C--:B------:R-:W-:Y:S02]  /*8810*/  SHF.R.U32.HI R12, RZ, R17.reuse, R12 ;  /* 0x00000011ff0c7219 */ /* 0x080fe4000001160c */
[----:B------:R-:W-:Y:S02]  /*8820*/  LOP3.LUT P1, RZ, R6, R17, R5, 0xf8, !PT ;  /* 0x0000001106ff7212 */ /* 0x000fe4000782f805 */
[C---:B------:R-:W-:Y:S02]  /*8830*/  LOP3.LUT P0, RZ, R12.reuse, 0x1, RZ, 0xc0, !PT ;  /* 0x000000010cff7812 */ /* 0x040fe4000780c0ff */
[----:B------:R-:W-:-:S04]  /*8840*/  LOP3.LUT P2, RZ, R12, 0x2, RZ, 0xc0, !PT ;  /* 0x000000020cff7812 */ /* 0x000fc8000784c0ff */
[----:B------:R-:W-:Y:S02]  /*8850*/  PLOP3.LUT P0, PT, P0, P1, P2, 0xe0, 0x0 ;  /* 0x000000000000781c */ /* 0x000fe40000703c20 */
[----:B------:R-:W-:Y:S02]  /*8860*/  LOP3.LUT P1, RZ, R2, 0x7fffff, RZ, 0xc0, !PT ;  /* 0x007fffff02ff7812 */ /* 0x000fe4000782c0ff */
[----:B------:R-:W-:-:S04]  /*8870*/  SEL R0, RZ, 0x1, !P0 ;  /* 0x00000001ff007807 */ /* 0x000fc80004000000 */
[----:B------:R-:W-:-:S04]  /*8880*/  IADD3 R0, -R0, RZ, RZ ;  /* 0x000000ff00007210 */ /* 0x000fc80007ffe1ff */
[----:B------:R-:W-:Y:S02]  /*8890*/  ISETP.GE.AND P0, PT, R0, RZ, PT ;  /* 0x000000ff0000720c */ /* 0x000fe40003f06270 */
[----:B------:R-:W-:-:S04]  /*88a0*/  IADD3 R0, R16, -0xfc, RZ ;  /* 0xffffff0410007810 */ /* 0x000fc80007ffe0ff */
[----:B------:R-:W-:-:S07]  /*88b0*/  SHF.R.U32.HI R5, RZ, R0, R5 ;  /* 0x00000000ff057219 */ /* 0x000fce0000011605 */
[----:B------:R-:W-:-:S04]  /*88c0*/  @!P0 IADD3 R5, R5, 0x1, RZ ;  /* 0x0000000105058810 */ /* 0x000fc80007ffe0ff */
[----:B------:R-:W-:-:S04]  /*88d0*/  @!P1 SHF.L.U32 R5, R5, 0x1, RZ ;  /* 0x0000000105059819 */ /* 0x000fc800000006ff */
[----:B------:R-:W-:Y:S01]  /*88e0*/  LOP3.LUT R5, R5, 0x80000000, R2, 0xf8, !PT ;  /* 0x8000000005057812 */ /* 0x000fe200078ef802 */
[----:B------:R-:W-:Y:S06]  /*88f0*/  BRA `(.L_x_111) ;  /* 0x0000000000047947 */ /* 0x000fec0003800000 */
.L_x_112:
[----:B------:R1:W2:Y:S02]  /*8900*/  MUFU.RCP R5, R2 ;  /* 0x0000000200057308 */ /* 0x0002a40000001000 */
.L_x_111:
[----:B------:R-:W-:Y:S05]  /*8910*/  BSYNC B2 ;  /* 0x0000000000027941 */ /* 0x000fea0003800000 */
.L_x_109:
[----:B------:R-:W-:Y:S02]  /*8920*/  MOV R6, R13 ;  /* 0x0000000d00067202 */ /* 0x000fe40000000f00 */
[----:B------:R-:W-:-:S04]  /*8930*/  MOV R7, 0x0 ;  /* 0x0000000000077802 */ /* 0x000fc80000000f00 */
[----:B-12---:R-:W-:Y:S05]  /*8940*/  RET.REL.NODEC R6 `(_ZN7cutlass13device_kernelINS_4fmha6kernel28FmhaKernelTmaWarpSpecializedINS1_10collective30FmhaMainloopTmaWarpSpecializedINS_6half_tEffN4cute5tupleIJNS7_1CILi128EEENS9_ILi64EEENS9_ILi192EEEEEENS8_IJiNS9_ILi1EEENS8_IJiiEEEEEESG_SG_NS4_13DefaultFusionEJEEENS4_15FmhaFwdEpilogueIS6_fNS8_IJSB_SC_SB_EEEEENS2_23IndividualTileSchedulerEJEEEEEvNT_6ParamsE) ;  /* 0xffffff7406ac7950 */ /* 0x006fea0003c3ffff */
.L_x_113:
[----:B------:R-:W-:-:S00]  /*8950*/  BRA `(.L_x_113) ;  /* 0xfffffffc00fc7947 */ /* 0x000fc0000383ffff */
[----:B------:R-:W-:-:S00]  /*8960*/  NOP ;  /* 0x0000000000007918 */ /* 0x000fc00000000000 */
        /* <DEDUP_REMOVED lines=9> */
.L_x_114:


//--------------------- .nv.global.init           --------------------------
	.section	.nv.global.init,"aw",@progbits
.nv.global.init:
	.type		$str$24,@object
	.size		$str$24,($str$25 - $str$24)
$str$24:
        /*0000*/ 	.byte	0x28, 0x61, 0x64, 0x64, 0x72, 0x65, 0x73, 0x73, 0x20, 0x26, 0x20, 0x6d, 0x61, 0x73, 0x6b, 0x29
        /*0010*/ 	.byte	0x20, 0x3d, 0x3d, 0x20, 0x30, 0x00
	.type		$str$25,@object
	.size		$str$25,(__unnamed_1 - $str$25)
$str$25:
        /*0016*/ 	.byte	0x2f, 0x74, 0x6d, 0x70, 0x2f, 0x63, 0x75, 0x74, 0x6c, 0x61, 0x73, 0x73, 0x5f, 0x73, 0x77, 0x65
        /*0026*/ 	.byte	0x65, 0x70, 0x5f, 0x73, 0x72, 0x63, 0x2f, 0x69, 0x6e, 0x63, 0x6c, 0x75, 0x64, 0x65, 0x2f, 0x63
        /*0036*/ 	.byte	0x75, 0x74, 0x65, 0x2f, 0x70, 0x6f, 0x69, 0x6e, 0x74, 0x65, 0x72, 0x5f, 0x66, 0x6c, 0x61, 0x67
        /*0046*/ 	.byte	0x67, 0x65, 0x64, 0x2e, 0x68, 0x70, 0x70, 0x00
	.type		__unnamed_1,@object
	.size		__unnamed_1,(__unnamed_2 - __unnamed_1)
__unnamed_1:
        /*004e*/ 	.byte	0x61, 0x75, 0x74, 0x6f, 0x20, 0x63, 0x75, 0x74, 0x65, 0x3a, 0x3a, 0x61, 0x73, 0x5f, 0x70, 0x6f
        /* <DEDUP_REMOVED lines=27> */
        /*020e*/ 	.byte	0x3e, 0x3e, 0x3e, 0x3e, 0x3e, 0x5d, 0x00
	.type		__unnamed_2,@object
	.size		__unnamed_2,(.L_1 - __unnamed_2)
__unnamed_2:
        /* <DEDUP_REMOVED lines=29> */
.L_1:


//--------------------- .nv.shared._ZN7cutlass13device_kernelINS_4fmha6kernel28FmhaKernelTmaWarpSpecializedINS1_10collective30FmhaMainloopTmaWarpSpecializedINS_6half_tEffN4cute5tupleIJNS7_1CILi128EEENS9_ILi64EEENS9_ILi192EEEEEENS8_IJiNS9_ILi1EEENS8_IJiiEEEEEESG_SG_NS4_13DefaultFusionEJEEENS4_15FmhaFwdEpilogueIS6_fNS8_IJSB_SC_SB_EEEEENS2_23IndividualTileSchedulerEJEEEEEvNT_6ParamsE --------------------------
	.section	.nv.shared._ZN7cutlass13device_kernelINS_4fmha6kernel28FmhaKernelTmaWarpSpecializedINS1_10collective30FmhaMainloopTmaWarpSpecializedINS_6half_tEffN4cute5tupleIJNS7_1CILi128EEENS9_ILi64EEENS9_ILi192EEEEEENS8_IJiNS9_ILi1EEENS8_IJiiEEEEEESG_SG_NS4_13DefaultFusionEJEEENS4_15FmhaFwdEpilogueIS6_fNS8_IJSB_SC_SB_EEEEENS2_23IndividualTileSchedulerEJEEEEEvNT_6ParamsE,"aw",@nobits
	.sectionflags	@""
	.align	16
	.zero		1024


//--------------------- .nv.shared.reserved.0     --------------------------
	.section	.nv.shared.reserved.0,"aw",@nobits
	.weak		__nv_reservedSMEM_offset_0_alias
	.size		__nv_reservedSMEM_offset_0_alias, 0, 0
	.other		__nv_reservedSMEM_offset_0_alias,@"STO_CUDA_RESERVED_SHARED STV_DEFAULT"
__nv_reservedSMEM_offset_0_alias:
	.zero		0


//--------------------- .nv.global                --------------------------
	.section	.nv.global,"aw",@nobits
.nv.global:
	.type		_ZN39_INTERNAL_3453c67a_4_k_cu_86594a81_27764cute1_E,@object
	.size		_ZN39_INTERNAL_3453c67a_4_k_cu_86594a81_27764cute1_E,(_ZN39_INTERNAL_3453c67a_4_k_cu_86594a81_27764cuda3std3__45__cpo6cbeginE - _ZN39_INTERNAL_3453c67a_4_k_cu_86594a81_27764cute1_E)
_ZN39_INTERNAL_3453c67a_4_k_cu_86594a81_27764cute1_E:
	.zero		1
	.type		_ZN39_INTERNAL_3453c67a_4_k_cu_86594a81_27764cuda3std3__45__cpo6cbeginE,@object
	.size		_ZN39_INTERNAL_3453c67a_4_k_cu_86594a81_27764cuda3std3__45__cpo6cbeginE,(_ZN39_INTERNAL_3453c67a_4_k_cu_86594a81_27764cuda3std3__48in_placeE - _ZN39_INTERNAL_3453c67a_4_k_cu_86594a81_27764cuda3std3__45__cpo6cbeginE)
_ZN39_INTERNAL_3453c67a_4_k_cu_86594a81_27764cuda3std3__45__cpo6cbeginE:
	.zero		1
	.type		_ZN39_INTERNAL_3453c67a_4_k_cu_86594a81_27764cuda3std3__48in_placeE,@object
	.size		_ZN39_INTERNAL_3453c67a_4_k_cu_86594a81_27764cuda3std3__48in_placeE,(_ZN39_INTERNAL_3453c67a_4_k_cu_86594a81_27764cuda3std6ranges3__45__cpo9iter_moveE - _ZN39_INTERNAL_3453c67a_4_k_cu_86594a81_27764cuda3std3__48in_placeE)
_ZN39_INTERNAL_3453c67a_4_k_cu_86594a81_27764cuda3std3__48in_placeE:
	.zero		1
	.type		_ZN39_INTERNAL_3453c67a_4_k_cu_86594a81_27764cuda3std6ranges3__45__cpo9iter_moveE,@object
	.size		_ZN39_INTERNAL_3453c67a_4_k_cu_86594a81_27764cuda3std6ranges3__45__cpo9iter_moveE,(_ZN39_INTERNAL_3453c67a_4_k_cu_86594a81_27764cuda3std3__45__cpo5beginE - _ZN39_INTERNAL_3453c67a_4_k_cu_86594a81_27764cuda3std6ranges3__45__cpo9iter_moveE)
_ZN39_INTERNAL_3453c67a_4_k_cu_86594a81_27764cuda3std6ranges3__45__cpo9iter_moveE:
	.zero		1
	.type		_ZN39_INTERNAL_3453c67a_4_k_cu_86594a81_27764cuda3std3__45__cpo5beginE,@object
	.size		_ZN39_INTERNAL_3453c67a_4_k_cu_86594a81_27764cuda3std3__45__cpo5beginE,(_ZN39_INTERNAL_3453c67a_4_k_cu_86594a81_27764cuda3std3__441_GLOBAL__N__3453c67a_4_k_cu_86594a81_27766ignoreE - _ZN39_INTERNAL_3453c67a_4_k_cu_86594a81_27764cuda3std3__45__cpo5beginE)
_ZN39_INTERNAL_3453c67a_4_k_cu_86594a81_27764cuda3std3__45__cpo5beginE:
	.zero		1
	.type		_ZN39_INTERNAL_3453c67a_4_k_cu_86594a81_27764cuda3std3__441_GLOBAL__N__3453c67a_4_k_cu_86594a81_27766ignoreE,@object
	.size		_ZN39_INTERNAL_3453c67a_4_k_cu_86594a81_27764cuda3std3__441_GLOBAL__N__3453c67a_4_k_cu_86594a81_27766ignoreE,(_ZN39_INTERNAL_3453c67a_4_k_cu_86594a81_27764cute7productE - _ZN39_INTERNAL_3453c67a_4_k_cu_86594a81_27764cuda3std3__441_GLOBAL__N__3453c67a_4_k_cu_86594a81_27766ignoreE)
_ZN39_INTERNAL_3453c67a_4_k_cu_86594a81_27764cuda3std3__441_GLOBAL__N__3453c67a_4_k_cu_86594a81_27766ignoreE:
	.zero		1
	.type		_ZN39_INTERNAL_3453c67a_4_k_cu_86594a81_27764cute7productE,@object
	.size		_ZN39_INTERNAL_3453c67a_4_k_cu_86594a81_27764cute7productE,(_ZN39_INTERNAL_3453c67a_4_k_cu_86594a81_27764cuda3std3__45__cpo3endE - _ZN39_INTERNAL_3453c67a_4_k_cu_86594a81_27764cute7productE)
_ZN39_INTERNAL_3453c67a_4_k_cu_86594a81_27764cute7productE:
	.zero		1
	.type		_ZN39_INTERNAL_3453c67a_4_k_cu_86594a81_27764cuda3std3__45__cpo3endE,@object
	.size		_ZN39_INTERNAL_3453c67a_4_k_cu_86594a81_27764cuda3std3__45__cpo3endE,(_ZN39_INTERNAL_3453c67a_4_k_cu_86594a81_27764cuda3std3__419piecewise_constructE - _ZN39_INTERNAL_3453c67a_4_k_cu_86594a81_27764cuda3std3__45__cpo3endE)
_ZN39_INTERNAL_3453c67a_4_k_cu_86594a81_27764cuda3std3__45__cpo3endE:
	.zero		1
	.type		_ZN39_INTERNAL_3453c67a_4_k_cu_86594a81_27764cuda3std3__419piecewise_constructE,@object
	.size		_ZN39_INTERNAL_3453c67a_4_k_cu_86594a81_27764cuda3std3__419piecewise_constructE,(_ZN39_INTERNAL_3453c67a_4_k_cu_86594a81_27764cuda3std3__45__cpo4cendE - _ZN39_INTERNAL_3453c67a_4_k_cu_86594a81_27764cuda3std3__419piecewise_constructE)
_ZN39_INTERNAL_3453c67a_4_k_cu_86594a81_27764cuda3std3__419piecewise_constructE:
	.zero		1
	.type		_ZN39_INTERNAL_3453c67a_4_k_cu_86594a81_27764cuda3std3__45__cpo4cendE,@object
	.size		_ZN39_INTERNAL_3453c67a_4_k_cu_86594a81_27764cuda3std3__45__cpo4cendE,(_ZN39_INTERNAL_3453c67a_4_k_cu_86594a81_27764cuda3std6ranges3__45__cpo4swapE - _ZN39_INTERNAL_3453c67a_4_k_cu_86594a81_27764cuda3std3__45__cpo4cendE)
_ZN39_INTERNAL_3453c67a_4_k_cu_86594a81_27764cuda3std3__45__cpo4cendE:
	.zero		1
	.type		_ZN39_INTERNAL_3453c67a_4_k_cu_86594a81_27764cuda3std6ranges3__45__cpo4swapE,@object
	.size		_ZN39_INTERNAL_3453c67a_4_k_cu_86594a81_27764cuda3std6ranges3__45__cpo4swapE,(.L_9 - _ZN39_INTERNAL_3453c67a_4_k_cu_86594a81_27764cuda3std6ranges3__45__cpo4swapE)
_ZN39_INTERNAL_3453c67a_4_k_cu_86594a81_27764cuda3std6ranges3__45__cpo4swapE:
	.zero		1
.L_9:


//--------------------- .nv.constant0._ZN7cutlass13device_kernelINS_4fmha6kernel28FmhaKernelTmaWarpSpecializedINS1_10collective30FmhaMainloopTmaWarpSpecializedINS_6half_tEffN4cute5tupleIJNS7_1CILi128EEENS9_ILi64EEENS9_ILi192EEEEEENS8_IJiNS9_ILi1EEENS8_IJiiEEEEEESG_SG_NS4_13DefaultFusionEJEEENS4_15FmhaFwdEpilogueIS6_fNS8_IJSB_SC_SB_EEEEENS2_23IndividualTileSchedulerEJEEEEEvNT_6ParamsE --------------------------
	.section	.nv.constant0._ZN7cutlass13device_kernelINS_4fmha6kernel28FmhaKernelTmaWarpSpecializedINS1_10collective30FmhaMainloopTmaWarpSpecializedINS_6half_tEffN4cute5tupleIJNS7_1CILi128EEENS9_ILi64EEENS9_ILi192EEEEEENS8_IJiNS9_ILi1EEENS8_IJiiEEEEEESG_SG_NS4_13DefaultFusionEJEEENS4_15FmhaFwdEpilogueIS6_fNS8_IJSB_SC_SB_EEEEENS2_23IndividualTileSchedulerEJEEEEEvNT_6ParamsE,"a",@progbits
	.sectionflags	@""
	.align	4
.nv.constant0._ZN7cutlass13device_kernelINS_4fmha6kernel28FmhaKernelTmaWarpSpecializedINS1_10collective30FmhaMainloopTmaWarpSpecializedINS_6half_tEffN4cute5tupleIJNS7_1CILi128EEENS9_ILi64EEENS9_ILi192EEEEEENS8_IJiNS9_ILi1EEENS8_IJiiEEEEEESG_SG_NS4_13DefaultFusionEJEEENS4_15FmhaFwdEpilogueIS6_fNS8_IJSB_SC_SB_EEEEENS2_23IndividualTileSchedulerEJEEEEEvNT_6ParamsE:
	.zero		2688


//--------------------- SYMBOLS --------------------------

	.type		.nv.reservedSmem.offset0,@object
	.size		.nv.reservedSmem.offset0,0x4
	.type		__assertfail,@function
